	.target	sm_90a

	.elftype	@"ET_EXEC"


//--------------------- .note.nv.tkinfo           --------------------------
	.section	.note.nv.tkinfo,"",@"SHT_NOTE"
	.sectionflags	@"SHF_NOTE_NV_TKINFO"
	.tkinfo
        /*0018*/ 	.word	0x00000002
        /*0030*/ 	.string	""
        /*0030*/ 	.string	"ptxas"
        /*0030*/ 	.string	"Cuda compilation tools, release 13.0, V13.0.88"
        /*0030*/ 	.string	"Build cuda_13.0.r13.0/compiler.36424714_0"
        /*0030*/ 	.string	"-arch sm_90a -m 64 "



//--------------------- .note.nv.cuinfo           --------------------------
	.section	.note.nv.cuinfo,"",@"SHT_NOTE"
	.sectionflags	@"SHF_NOTE_NV_CUINFO"
        /*0018*/ 	.short	0x0002
        /*001a*/ 	.short	0x005a
        /*001c*/ 	.short	0x0082
	.zero		2


//--------------------- .nv.info                  --------------------------
	.section	.nv.info,"",@"SHT_CUDA_INFO"
	.align	4


	//----- nvinfo : EIATTR_REGCOUNT
	.align		4
        /*0000*/ 	.byte	0x04, 0x2f
        /*0002*/ 	.short	(.L_15 - .L_14)
	.align		4
.L_14:
        /*0004*/ 	.word	index@(_ZN7cutlass13device_kernelINS_4gemm6kernel13GemmUniversalIN4cute5tupleIJiiiiEEENS1_10collective13CollectiveMmaINS1_34MainloopSm90TmaGmmaWarpSpecializedILi11ENS5_IJNS4_1CILi1EEESB_SB_EEENS1_35KernelTmaWarpSpecializedCooperativeEEENS5_IJNSA_ILi512EEENSA_ILi112EEENSA_ILi16EEEEEENS_10bfloat16_tENS5_IJlSB_lEEESJ_SK_NS4_8TiledMMAINS4_8MMA_AtomIJNS4_4SM904GMMA27MMA_64x16x16_F32BF16BF16_SSILNSO_5MajorE0ELSQ_0ELNSO_7ScaleInE1ELSR_1EEEEEENS4_6LayoutINS5_IJNSA_ILi2EEESB_SB_EEENS5_IJSB_NSA_ILi0EEESX_EEEEENS5_IJNS4_10UnderscoreES10_S10_EEEEENS4_13SM90_TMA_LOADENS4_14ComposedLayoutINS4_7SwizzleILi1ELi4ELi3EEENS4_18smem_ptr_flag_bitsILi16EEENSU_INS5_IJNSA_ILi8EEESH_EEENS5_IJSH_SB_EEEEEEEvNS4_8identityES13_S1D_vS1E_EENS_8epilogue10collective6detail29Sm90TmaWarpSpecializedAdapterINS1H_15DefaultEpilogueISJ_SK_SK_NS1G_6thread17LinearCombinationISJ_Li1EffLNS1L_9ScaleType4KindE0ELNS_15FloatRoundStyleE2ESJ_EENS1_15EpilogueDefaultEEEEEvvEEEEvNT_6ParamsE)
        /*0008*/ 	.word	0x000000a8


	//----- nvinfo : EIATTR_FRAME_SIZE
	.align		4
.L_15:
        /*000c*/ 	.byte	0x04, 0x11
        /*000e*/ 	.short	(.L_17 - .L_16)
	.align		4
.L_16:
        /*0010*/ 	.word	index@(_ZN7cutlass13device_kernelINS_4gemm6kernel13GemmUniversalIN4cute5tupleIJiiiiEEENS1_10collective13CollectiveMmaINS1_34MainloopSm90TmaGmmaWarpSpecializedILi11ENS5_IJNS4_1CILi1EEESB_SB_EEENS1_35KernelTmaWarpSpecializedCooperativeEEENS5_IJNSA_ILi512EEENSA_ILi112EEENSA_ILi16EEEEEENS_10bfloat16_tENS5_IJlSB_lEEESJ_SK_NS4_8TiledMMAINS4_8MMA_AtomIJNS4_4SM904GMMA27MMA_64x16x16_F32BF16BF16_SSILNSO_5MajorE0ELSQ_0ELNSO_7ScaleInE1ELSR_1EEEEEENS4_6LayoutINS5_IJNSA_ILi2EEESB_SB_EEENS5_IJSB_NSA_ILi0EEESX_EEEEENS5_IJNS4_10UnderscoreES10_S10_EEEEENS4_13SM90_TMA_LOADENS4_14ComposedLayoutINS4_7SwizzleILi1ELi4ELi3EEENS4_18smem_ptr_flag_bitsILi16EEENSU_INS5_IJNSA_ILi8EEESH_EEENS5_IJSH_SB_EEEEEEEvNS4_8identityES13_S1D_vS1E_EENS_8epilogue10collective6detail29Sm90TmaWarpSpecializedAdapterINS1H_15DefaultEpilogueISJ_SK_SK_NS1G_6thread17LinearCombinationISJ_Li1EffLNS1L_9ScaleType4KindE0ELNS_15FloatRoundStyleE2ESJ_EENS1_15EpilogueDefaultEEEEEvvEEEEvNT_6ParamsE)
        /*0014*/ 	.word	0x000000c8


	//----- nvinfo : EIATTR_MIN_STACK_SIZE
	.align		4
.L_17:
        /*0018*/ 	.byte	0x04, 0x12
        /*001a*/ 	.short	(.L_19 - .L_18)
	.align		4
.L_18:
        /*001c*/ 	.word	index@(_ZN7cutlass13device_kernelINS_4gemm6kernel13GemmUniversalIN4cute5tupleIJiiiiEEENS1_10collective13CollectiveMmaINS1_34MainloopSm90TmaGmmaWarpSpecializedILi11ENS5_IJNS4_1CILi1EEESB_SB_EEENS1_35KernelTmaWarpSpecializedCooperativeEEENS5_IJNSA_ILi512EEENSA_ILi112EEENSA_ILi16EEEEEENS_10bfloat16_tENS5_IJlSB_lEEESJ_SK_NS4_8TiledMMAINS4_8MMA_AtomIJNS4_4SM904GMMA27MMA_64x16x16_F32BF16BF16_SSILNSO_5MajorE0ELSQ_0ELNSO_7ScaleInE1ELSR_1EEEEEENS4_6LayoutINS5_IJNSA_ILi2EEESB_SB_EEENS5_IJSB_NSA_ILi0EEESX_EEEEENS5_IJNS4_10UnderscoreES10_S10_EEEEENS4_13SM90_TMA_LOADENS4_14ComposedLayoutINS4_7SwizzleILi1ELi4ELi3EEENS4_18smem_ptr_flag_bitsILi16EEENSU_INS5_IJNSA_ILi8EEESH_EEENS5_IJSH_SB_EEEEEEEvNS4_8identityES13_S1D_vS1E_EENS_8epilogue10collective6detail29Sm90TmaWarpSpecializedAdapterINS1H_15DefaultEpilogueISJ_SK_SK_NS1G_6thread17LinearCombinationISJ_Li1EffLNS1L_9ScaleType4KindE0ELNS_15FloatRoundStyleE2ESJ_EENS1_15EpilogueDefaultEEEEEvvEEEEvNT_6ParamsE)
        /*0020*/ 	.word	0x000000c8
.L_19:


//--------------------- .nv.compat                --------------------------
	.section	.nv.compat,"",@"SHT_CUDA_COMPAT_INFO"
	.align	4
        /*0000*/ 	.byte	0x02, 0x09, 0x01, 0x00, 0x02, 0x02, 0x04, 0x00, 0x02, 0x05, 0x05, 0x00, 0x03, 0x07, 0x01, 0x01
        /*0010*/ 	.byte	0x02, 0x03, 0x01, 0x00, 0x02, 0x06, 0x01, 0x00, 0x04, 0x0b, 0x08, 0x00, 0x00, 0x00, 0x00, 0x00
        /*0020*/ 	.byte	0x00, 0x00, 0x00, 0x00


//--------------------- .nv.info._ZN7cutlass13device_kernelINS_4gemm6kernel13GemmUniversalIN4cute5tupleIJiiiiEEENS1_10collective13CollectiveMmaINS1_34MainloopSm90TmaGmmaWarpSpecializedILi11ENS5_IJNS4_1CILi1EEESB_SB_EEENS1_35KernelTmaWarpSpecializedCooperativeEEENS5_IJNSA_ILi512EEENSA_ILi112EEENSA_ILi16EEEEEENS_10bfloat16_tENS5_IJlSB_lEEESJ_SK_NS4_8TiledMMAINS4_8MMA_AtomIJNS4_4SM904GMMA27MMA_64x16x16_F32BF16BF16_SSILNSO_5MajorE0ELSQ_0ELNSO_7ScaleInE1ELSR_1EEEEEENS4_6LayoutINS5_IJNSA_ILi2EEESB_SB_EEENS5_IJSB_NSA_ILi0EEESX_EEEEENS5_IJNS4_10UnderscoreES10_S10_EEEEENS4_13SM90_TMA_LOADENS4_14ComposedLayoutINS4_7SwizzleILi1ELi4ELi3EEENS4_18smem_ptr_flag_bitsILi16EEENSU_INS5_IJNSA_ILi8EEESH_EEENS5_IJSH_SB_EEEEEEEvNS4_8identityES13_S1D_vS1E_EENS_8epilogue10collective6detail29Sm90TmaWarpSpecializedAdapterINS1H_15DefaultEpilogueISJ_SK_SK_NS1G_6thread17LinearCombinationISJ_Li1EffLNS1L_9ScaleType4KindE0ELNS_15FloatRoundStyleE2ESJ_EENS1_15EpilogueDefaultEEEEEvvEEEEvNT_6ParamsE --------------------------
	.section	.nv.info._ZN7cutlass13device_kernelINS_4gemm6kernel13GemmUniversalIN4cute5tupleIJiiiiEEENS1_10collective13CollectiveMmaINS1_34MainloopSm90TmaGmmaWarpSpecializedILi11ENS5_IJNS4_1CILi1EEESB_SB_EEENS1_35KernelTmaWarpSpecializedCooperativeEEENS5_IJNSA_ILi512EEENSA_ILi112EEENSA_ILi16EEEEEENS_10bfloat16_tENS5_IJlSB_lEEESJ_SK_NS4_8TiledMMAINS4_8MMA_AtomIJNS4_4SM904GMMA27MMA_64x16x16_F32BF16BF16_SSILNSO_5MajorE0ELSQ_0ELNSO_7ScaleInE1ELSR_1EEEEEENS4_6LayoutINS5_IJNSA_ILi2EEESB_SB_EEENS5_IJSB_NSA_ILi0EEESX_EEEEENS5_IJNS4_10UnderscoreES10_S10_EEEEENS4_13SM90_TMA_LOADENS4_14ComposedLayoutINS4_7SwizzleILi1ELi4ELi3EEENS4_18smem_ptr_flag_bitsILi16EEENSU_INS5_IJNSA_ILi8EEESH_EEENS5_IJSH_SB_EEEEEEEvNS4_8identityES13_S1D_vS1E_EENS_8epilogue10collective6detail29Sm90TmaWarpSpecializedAdapterINS1H_15DefaultEpilogueISJ_SK_SK_NS1G_6thread17LinearCombinationISJ_Li1EffLNS1L_9ScaleType4KindE0ELNS_15FloatRoundStyleE2ESJ_EENS1_15EpilogueDefaultEEEEEvvEEEEvNT_6ParamsE,"",@"SHT_CUDA_INFO"
	.sectionflags	@""
	.align	4


	//----- nvinfo : EIATTR_CUDA_API_VERSION
	.align		4
        /*0000*/ 	.byte	0x04, 0x37
        /*0002*/ 	.short	(.L_21 - .L_20)
.L_20:
        /*0004*/ 	.word	0x00000082


	//----- nvinfo : EIATTR_KPARAM_INFO
	.align		4
.L_21:
        /*0008*/ 	.byte	0x04, 0x17
        /*000a*/ 	.short	(.L_23 - .L_22)
.L_22:
        /*000c*/ 	.word	0x00000000
        /*0010*/ 	.short	0x0000
        /*0012*/ 	.short	0x0070
        /*0014*/ 	.byte	0x00, 0xf0, 0x01, 0x10


	//----- nvinfo : EIATTR_SPARSE_MMA_MASK
	.align		4
.L_23:
        /*0018*/ 	.byte	0x03, 0x50
        /*001a*/ 	.short	0x0000


	//----- nvinfo : EIATTR_MAXREG_COUNT
	.align		4
        /*001c*/ 	.byte	0x03, 0x1b
        /*001e*/ 	.short	0x00a8


	//----- nvinfo : EIATTR_NUM_BARRIERS
	.align		4
        /*0020*/ 	.byte	0x02, 0x4c
        /*0022*/ 	.byte	0x01
	.zero		1


	//----- nvinfo : EIATTR_EXTERNS
	.align		4
        /*0024*/ 	.byte	0x04, 0x0f
        /*0026*/ 	.short	(.L_25 - .L_24)


	//   ....[0]....
	.align		4
.L_24:
        /*0028*/ 	.word	index@(__assertfail)


	//----- nvinfo : EIATTR_ANNOTATIONS
	.align		4
.L_25:
        /*002c*/ 	.byte	0x04, 0x55
        /*002e*/ 	.short	(.L_27 - .L_26)


	//   ....[0]....
.L_26:
        /*0030*/ 	.word	0x00000001
        /*0034*/ 	.byte	0xa0, 0x06, 0x00, 0x00, 0x01, 0x00, 0x00, 0x00, 0xc0, 0x06, 0x00, 0x00, 0x01, 0x00, 0x00, 0x00
        /* <DEDUP_REMOVED lines=184> */
        /*0bc4*/ 	.byte	0x50, 0x34, 0x01, 0x00, 0x01, 0x00, 0x00, 0x00, 0x70, 0x34, 0x01, 0x00


	//----- nvinfo : EIATTR_MERCURY_ISA_VERSION
	.align		4
.L_27:
        /*0bd0*/ 	.byte	0x03, 0x5f
        /*0bd2*/ 	.short	0x0101


	//----- nvinfo : EIATTR_INT_WARP_WIDE_INSTR_OFFSETS
	.align		4
        /*0bd4*/ 	.byte	0x04, 0x31
        /*0bd6*/ 	.short	(.L_29 - .L_28)


	//   ....[0]....
.L_28:
        /*0bd8*/ 	.word	0x00000570


	//   ....[1]....
        /*0bdc*/ 	.word	0x00000580


	//   ....[2]....
        /*0be0*/ 	.word	0x000006b0


	//----- nvinfo : EIATTR_COOP_GROUP_MASK_REGIDS
	.align		4
.L_29:
        /*0be4*/ 	.byte	0x04, 0x29
        /*0be6*/ 	.short	(.L_31 - .L_30)


	//   ....[0]....
.L_30:
        /*0be8*/ 	.word	0xffffffff


	//   ....[1]....
        /*0bec*/ 	.word	0xffffffff


	//   ....[2]....
        /*0bf0*/ 	.word	0xffffffff


	//   ....[3]....
        /*0bf4*/ 	.word	0xffffffff


	//   ....[4]....
        /*0bf8*/ 	.word	0xffffffff


	//----- nvinfo : EIATTR_COOP_GROUP_INSTR_OFFSETS
	.align		4
.L_31:
        /*0bfc*/ 	.byte	0x04, 0x28
        /*0bfe*/ 	.short	(.L_33 - .L_32)


	//   ....[0]....
.L_32:
        /*0c00*/ 	.word	0x00000070


	//   ....[1]....
        /*0c04*/ 	.word	0x00000080


	//   ....[2]....
        /*0c08*/ 	.word	0x000001a0


	//   ....[3]....
        /*0c0c*/ 	.word	0x000004c0


	//   ....[4]....
        /*0c10*/ 	.word	0x00001140


	//----- nvinfo : EIATTR_REG_RECONFIG
	.align		4
.L_33:
        /*0c14*/ 	.byte	0x01, 0x54
	.zero		2


	//----- nvinfo : EIATTR_SYSCALL_OFFSETS
	.align		4
        /*0c18*/ 	.byte	0x04, 0x46
        /*0c1a*/ 	.short	(.L_35 - .L_34)


	//   ....[0]....
.L_34:
        /*0c1c*/ 	.word	0x000012f0


	//----- nvinfo : EIATTR_MBARRIER_INSTR_OFFSETS
	.align		4
.L_35:
        /*0c20*/ 	.byte	0x04, 0x39
        /*0c22*/ 	.short	(.L_37 - .L_36)


	//   ....[0]....
.L_36:
        /*0c24*/ 	.word	0x00000340
        /*0c28*/ 	.word	0x000000ff
        /*0c2c*/ 	.word	0x00000000
        /*0c30*/ 	.short	0x0100
        /*0c32*/ 	.byte	0x09
	.zero		1


	//   ....[1]....
        /*0c34*/ 	.word	0x00000350
        /*0c38*/ 	.word	0x000000ff
        /*0c3c*/ 	.word	0x00000058
        /*0c40*/ 	.short	0x0100
        /*0c42*/ 	.byte	0x09
	.zero		1


	//   ....[2]....
        /*0c44*/ 	.word	0x00000360
        /*0c48*/ 	.word	0x000000ff
        /*0c4c*/ 	.word	0x00000008
        /*0c50*/ 	.short	0x0100
        /*0c52*/ 	.byte	0x09
	.zero		1


	//   ....[3]....
        /*0c54*/ 	.word	0x00000370
        /*0c58*/ 	.word	0x000000ff
        /*0c5c*/ 	.word	0x00000060
        /*0c60*/ 	.short	0x0100
        /*0c62*/ 	.byte	0x09
	.zero		1


	//   ....[4]....
        /*0c64*/ 	.word	0x00000380
        /*0c68*/ 	.word	0x000000ff
        /*0c6c*/ 	.word	0x00000010
        /*0c70*/ 	.short	0x0100
        /*0c72*/ 	.byte	0x09
	.zero		1


	//   ....[5]....
        /*0c74*/ 	.word	0x00000390
        /*0c78*/ 	.word	0x000000ff
        /*0c7c*/ 	.word	0x00000068
        /*0c80*/ 	.short	0x0100
        /*0c82*/ 	.byte	0x09
	.zero		1


	//   ....[6]....
        /*0c84*/ 	.word	0x000003a0
        /*0c88*/ 	.word	0x000000ff
        /*0c8c*/ 	.word	0x00000018
        /*0c90*/ 	.short	0x0100
        /*0c92*/ 	.byte	0x09
	.zero		1


	//   ....[7]....
        /*0c94*/ 	.word	0x000003b0
        /*0c98*/ 	.word	0x000000ff
        /*0c9c*/ 	.word	0x00000070
        /*0ca0*/ 	.short	0x0100
        /*0ca2*/ 	.byte	0x09
	.zero		1


	//   ....[8]....
        /*0ca4*/ 	.word	0x000003c0
        /*0ca8*/ 	.word	0x000000ff
        /*0cac*/ 	.word	0x00000020
        /*0cb0*/ 	.short	0x0100
        /*0cb2*/ 	.byte	0x09
	.zero		1


	//   ....[9]....
        /*0cb4*/ 	.word	0x000003d0
        /*0cb8*/ 	.word	0x000000ff
        /*0cbc*/ 	.word	0x00000078
        /*0cc0*/ 	.short	0x0100
        /*0cc2*/ 	.byte	0x09
	.zero		1


	//   ....[10]....
        /*0cc4*/ 	.word	0x000003e0
        /*0cc8*/ 	.word	0x000000ff
        /*0ccc*/ 	.word	0x00000028
        /*0cd0*/ 	.short	0x0100
        /*0cd2*/ 	.byte	0x09
	.zero		1


	//   ....[11]....
        /*0cd4*/ 	.word	0x000003f0
        /*0cd8*/ 	.word	0x000000ff
        /*0cdc*/ 	.word	0x00000080
        /*0ce0*/ 	.short	0x0100
        /*0ce2*/ 	.byte	0x09
	.zero		1


	//   ....[12]....
        /*0ce4*/ 	.word	0x00000400
        /*0ce8*/ 	.word	0x000000ff
        /*0cec*/ 	.word	0x00000030
        /*0cf0*/ 	.short	0x0100
        /*0cf2*/ 	.byte	0x09
	.zero		1


	//   ....[13]....
        /*0cf4*/ 	.word	0x00000410
        /*0cf8*/ 	.word	0x000000ff
        /*0cfc*/ 	.word	0x00000088
        /*0d00*/ 	.short	0x0100
        /*0d02*/ 	.byte	0x09
	.zero		1


	//   ....[14]....
        /*0d04*/ 	.word	0x00000420
        /*0d08*/ 	.word	0x000000ff
        /*0d0c*/ 	.word	0x00000038
        /*0d10*/ 	.short	0x0100
        /*0d12*/ 	.byte	0x09
	.zero		1


	//   ....[15]....
        /*0d14*/ 	.word	0x00000430
        /*0d18*/ 	.word	0x000000ff
        /*0d1c*/ 	.word	0x00000090
        /*0d20*/ 	.short	0x0100
        /*0d22*/ 	.byte	0x09
	.zero		1


	//   ....[16]....
        /*0d24*/ 	.word	0x00000440
        /*0d28*/ 	.word	0x000000ff
        /*0d2c*/ 	.word	0x00000040
        /*0d30*/ 	.short	0x0100
        /*0d32*/ 	.byte	0x09
	.zero		1


	//   ....[17]....
        /*0d34*/ 	.word	0x00000450
        /*0d38*/ 	.word	0x000000ff
        /*0d3c*/ 	.word	0x00000098
        /*0d40*/ 	.short	0x0100
        /*0d42*/ 	.byte	0x09
	.zero		1


	//   ....[18]....
        /*0d44*/ 	.word	0x00000460
        /*0d48*/ 	.word	0x000000ff
        /*0d4c*/ 	.word	0x00000048
        /*0d50*/ 	.short	0x0100
        /*0d52*/ 	.byte	0x09
	.zero		1


	//   ....[19]....
        /*0d54*/ 	.word	0x00000470
        /*0d58*/ 	.word	0x000000ff
        /*0d5c*/ 	.word	0x000000a0
        /*0d60*/ 	.short	0x0100
        /*0d62*/ 	.byte	0x09
	.zero		1


	//   ....[20]....
        /*0d64*/ 	.word	0x00000480
        /*0d68*/ 	.word	0x000000ff
        /*0d6c*/ 	.word	0x00000050
        /*0d70*/ 	.short	0x0100
        /*0d72*/ 	.byte	0x09
	.zero		1


	//   ....[21]....
        /*0d74*/ 	.word	0x00000490
        /*0d78*/ 	.word	0x000000ff
        /*0d7c*/ 	.word	0x000000a8
        /*0d80*/ 	.short	0x0100
        /*0d82*/ 	.byte	0x09
	.zero		1


	//   ....[22]....
        /*0d84*/ 	.word	0x000006e0
        /*0d88*/ 	.word	0x000000ff
        /*0d8c*/ 	.word	0x000000c0
        /*0d90*/ 	.short	0x0100
        /*0d92*/ 	.byte	0x06
	.zero		1


	//   ....[23]....
        /*0d94*/ 	.word	0x000006f0
        /*0d98*/ 	.word	0x000000ff
        /*0d9c*/ 	.word	0x000000c8
        /*0da0*/ 	.short	0x0100
        /*0da2*/ 	.byte	0x06
	.zero		1


	//   ....[24]....
        /*0da4*/ 	.word	0x00001390
        /*0da8*/ 	.word	0x00000003
        /*0dac*/ 	.word	0x00000000
        /*0db0*/ 	.short	0x010a
        /*0db2*/ 	.byte	0x3f
	.zero		1


	//   ....[25]....
        /*0db4*/ 	.word	0x000013d0
        /*0db8*/ 	.word	0x00000003
        /*0dbc*/ 	.word	0x00000000
        /*0dc0*/ 	.short	0x010a
        /*0dc2*/ 	.byte	0x3f
	.zero		1


	//   ....[26]....
        /*0dc4*/ 	.word	0x00001fd0
        /*0dc8*/ 	.word	0x000000ff
        /*0dcc*/ 	.word	0x00000000
        /*0dd0*/ 	.short	0x010a
        /*0dd2*/ 	.byte	0x04
	.zero		1


	//   ....[27]....
        /*0dd4*/ 	.word	0x00002010
        /*0dd8*/ 	.word	0x000000ff
        /*0ddc*/ 	.word	0x00000000
        /*0de0*/ 	.short	0x010a
        /*0de2*/ 	.byte	0x04
	.zero		1


	//   ....[28]....
        /*0de4*/ 	.word	0x00002c00
        /*0de8*/ 	.word	0x000000ff
        /*0dec*/ 	.word	0x00000000
        /*0df0*/ 	.short	0x0101
        /*0df2*/ 	.byte	0x04
	.zero		1


	//   ....[29]....
        /*0df4*/ 	.word	0x00002dc0
        /*0df8*/ 	.word	0x00000000
        /*0dfc*/ 	.word	0x00000000
        /*0e00*/ 	.short	0x0101
        /*0e02*/ 	.byte	0x3f
	.zero		1


	//   ....[30]....
        /*0e04*/ 	.word	0x00012ff0
        /*0e08*/ 	.word	0x0000000c
        /*0e0c*/ 	.word	0x00000058
        /*0e10*/ 	.short	0x010a
        /*0e12*/ 	.byte	0x3f
	.zero		1


	//   ....[31]....
        /*0e14*/ 	.word	0x00013370
        /*0e18*/ 	.word	0x00000002
        /*0e1c*/ 	.word	0x000000c8
        /*0e20*/ 	.short	0x0101
        /*0e22*/ 	.byte	0x3f
	.zero		1


	//   ....[32]....
        /*0e24*/ 	.word	0x00013b40
        /*0e28*/ 	.word	0x00000005
        /*0e2c*/ 	.word	0x00000000
        /*0e30*/ 	.short	0x010a
        /*0e32*/ 	.byte	0x3f
	.zero		1


	//   ....[33]....
        /*0e34*/ 	.word	0x00013bd0
        /*0e38*/ 	.word	0x00000007
        /*0e3c*/ 	.word	0x00000000
        /*0e40*/ 	.short	0x010a
        /*0e42*/ 	.byte	0x3f
	.zero		1


	//   ....[34]....
        /*0e44*/ 	.word	0x00013c60
        /*0e48*/ 	.word	0x00000007
        /*0e4c*/ 	.word	0x00000000
        /*0e50*/ 	.short	0x010a
        /*0e52*/ 	.byte	0x3f
	.zero		1


	//   ....[35]....
        /*0e54*/ 	.word	0x00013cf0
        /*0e58*/ 	.word	0x00000007
        /*0e5c*/ 	.word	0x00000000
        /*0e60*/ 	.short	0x010a
        /*0e62*/ 	.byte	0x3f
	.zero		1


	//   ....[36]....
        /*0e64*/ 	.word	0x00013d80
        /*0e68*/ 	.word	0x00000007
        /*0e6c*/ 	.word	0x00000000
        /*0e70*/ 	.short	0x010a
        /*0e72*/ 	.byte	0x3f
	.zero		1


	//   ....[37]....
        /*0e74*/ 	.word	0x00013e10
        /*0e78*/ 	.word	0x00000007
        /*0e7c*/ 	.word	0x00000000
        /*0e80*/ 	.short	0x010a
        /*0e82*/ 	.byte	0x3f
	.zero		1


	//   ....[38]....
        /*0e84*/ 	.word	0x00013ea0
        /*0e88*/ 	.word	0x00000007
        /*0e8c*/ 	.word	0x00000000
        /*0e90*/ 	.short	0x010a
        /*0e92*/ 	.byte	0x3f
	.zero		1


	//   ....[39]....
        /*0e94*/ 	.word	0x00013f30
        /*0e98*/ 	.word	0x00000007
        /*0e9c*/ 	.word	0x00000000
        /*0ea0*/ 	.short	0x010a
        /*0ea2*/ 	.byte	0x3f
	.zero		1


	//   ....[40]....
        /*0ea4*/ 	.word	0x00013fc0
        /*0ea8*/ 	.word	0x00000007
        /*0eac*/ 	.word	0x00000000
        /*0eb0*/ 	.short	0x010a
        /*0eb2*/ 	.byte	0x3f
	.zero		1


	//   ....[41]....
        /*0eb4*/ 	.word	0x00014050
        /*0eb8*/ 	.word	0x00000007
        /*0ebc*/ 	.word	0x00000000
        /*0ec0*/ 	.short	0x010a
        /*0ec2*/ 	.byte	0x3f
	.zero		1


	//   ....[42]....
        /*0ec4*/ 	.word	0x000140e0
        /*0ec8*/ 	.word	0x00000003
        /*0ecc*/ 	.word	0x00000000
        /*0ed0*/ 	.short	0x010a
        /*0ed2*/ 	.byte	0x3f
	.zero		1


	//   ....[43]....
        /*0ed4*/ 	.word	0x00014140
        /*0ed8*/ 	.word	0x00000003
        /*0edc*/ 	.word	0x00000000
        /*0ee0*/ 	.short	0x010a
        /*0ee2*/ 	.byte	0x3f
	.zero		1


	//   ....[44]....
        /*0ee4*/ 	.word	0x000141a0
        /*0ee8*/ 	.word	0x00000005
        /*0eec*/ 	.word	0x00000000
        /*0ef0*/ 	.short	0x010a
        /*0ef2*/ 	.byte	0x3f
	.zero		1


	//   ....[45]....
        /*0ef4*/ 	.word	0x00014270
        /*0ef8*/ 	.word	0x0000000c
        /*0efc*/ 	.word	0x00000058
        /*0f00*/ 	.short	0x010a
        /*0f02*/ 	.byte	0x3f
	.zero		1


	//   ....[46]....
        /*0f04*/ 	.word	0x00014340
        /*0f08*/ 	.word	0x00000005
        /*0f0c*/ 	.word	0x00000000
        /*0f10*/ 	.short	0x010a
        /*0f12*/ 	.byte	0x3f
	.zero		1


	//   ....[47]....
        /*0f14*/ 	.word	0x00014390
        /*0f18*/ 	.word	0x00000007
        /*0f1c*/ 	.word	0x00000000
        /*0f20*/ 	.short	0x010a
        /*0f22*/ 	.byte	0x3f
	.zero		1


	//   ....[48]....
        /*0f24*/ 	.word	0x000143e0
        /*0f28*/ 	.word	0x00000007
        /*0f2c*/ 	.word	0x00000000
        /*0f30*/ 	.short	0x010a
        /*0f32*/ 	.byte	0x3f
	.zero		1


	//   ....[49]....
        /*0f34*/ 	.word	0x00014430
        /*0f38*/ 	.word	0x00000007
        /*0f3c*/ 	.word	0x00000000
        /*0f40*/ 	.short	0x010a
        /*0f42*/ 	.byte	0x3f
	.zero		1


	//   ....[50]....
        /*0f44*/ 	.word	0x00014480
        /*0f48*/ 	.word	0x00000007
        /*0f4c*/ 	.word	0x00000000
        /*0f50*/ 	.short	0x010a
        /*0f52*/ 	.byte	0x3f
	.zero		1


	//   ....[51]....
        /*0f54*/ 	.word	0x000144d0
        /*0f58*/ 	.word	0x00000007
        /*0f5c*/ 	.word	0x00000000
        /*0f60*/ 	.short	0x010a
        /*0f62*/ 	.byte	0x3f
	.zero		1


	//   ....[52]....
        /*0f64*/ 	.word	0x00014520
        /*0f68*/ 	.word	0x00000007
        /*0f6c*/ 	.word	0x00000000
        /*0f70*/ 	.short	0x010a
        /*0f72*/ 	.byte	0x3f
	.zero		1


	//   ....[53]....
        /*0f74*/ 	.word	0x00014570
        /*0f78*/ 	.word	0x00000007
        /*0f7c*/ 	.word	0x00000000
        /*0f80*/ 	.short	0x010a
        /*0f82*/ 	.byte	0x3f
	.zero		1


	//   ....[54]....
        /*0f84*/ 	.word	0x000145c0
        /*0f88*/ 	.word	0x00000007
        /*0f8c*/ 	.word	0x00000000
        /*0f90*/ 	.short	0x010a
        /*0f92*/ 	.byte	0x3f
	.zero		1


	//   ....[55]....
        /*0f94*/ 	.word	0x00014610
        /*0f98*/ 	.word	0x00000007
        /*0f9c*/ 	.word	0x00000000
        /*0fa0*/ 	.short	0x010a
        /*0fa2*/ 	.byte	0x3f
	.zero		1


	//----- nvinfo : EIATTR_NUM_MBARRIERS
	.align		4
.L_37:
        /*0fa4*/ 	.byte	0x03, 0x38
        /*0fa6*/ 	.short	0x0018


	//----- nvinfo : EIATTR_EXIT_INSTR_OFFSETS
	.align		4
        /*0fa8*/ 	.byte	0x04, 0x1c
        /*0faa*/ 	.short	(.L_39 - .L_38)


	//   ....[0]....
.L_38:
        /*0fac*/ 	.word	0x00000750


	//   ....[1]....
        /*0fb0*/ 	.word	0x00001060


	//   ....[2]....
        /*0fb4*/ 	.word	0x00012600


	//   ....[3]....
        /*0fb8*/ 	.word	0x00012c80


	//   ....[4]....
        /*0fbc*/ 	.word	0x00014130


	//----- nvinfo : EIATTR_MAX_THREADS
	.align		4
.L_39:
        /*0fc0*/ 	.byte	0x04, 0x05
        /*0fc2*/ 	.short	(.L_41 - .L_40)
.L_40:
        /*0fc4*/ 	.word	0x00000180
        /*0fc8*/ 	.word	0x00000001
        /*0fcc*/ 	.word	0x00000001


	//----- nvinfo : EIATTR_CRS_STACK_SIZE
	.align		4
.L_41:
        /*0fd0*/ 	.byte	0x04, 0x1e
        /*0fd2*/ 	.short	(.L_43 - .L_42)
.L_42:
        /*0fd4*/ 	.word	0x00000000


	//----- nvinfo : EIATTR_CBANK_PARAM_SIZE
	.align		4
.L_43:
        /*0fd8*/ 	.byte	0x03, 0x19
        /*0fda*/ 	.short	0x0470


	//----- nvinfo : EIATTR_PARAM_CBANK
	.align		4
        /*0fdc*/ 	.byte	0x04, 0x0a
        /*0fde*/ 	.short	(.L_45 - .L_44)
	.align		4
.L_44:
        /*0fe0*/ 	.word	index@(.nv.constant0._ZN7cutlass13device_kernelINS_4gemm6kernel13GemmUniversalIN4cute5tupleIJiiiiEEENS1_10collective13CollectiveMmaINS1_34MainloopSm90TmaGmmaWarpSpecializedILi11ENS5_IJNS4_1CILi1EEESB_SB_EEENS1_35KernelTmaWarpSpecializedCooperativeEEENS5_IJNSA_ILi512EEENSA_ILi112EEENSA_ILi16EEEEEENS_10bfloat16_tENS5_IJlSB_lEEESJ_SK_NS4_8TiledMMAINS4_8MMA_AtomIJNS4_4SM904GMMA27MMA_64x16x16_F32BF16BF16_SSILNSO_5MajorE0ELSQ_0ELNSO_7ScaleInE1ELSR_1EEEEEENS4_6LayoutINS5_IJNSA_ILi2EEESB_SB_EEENS5_IJSB_NSA_ILi0EEESX_EEEEENS5_IJNS4_10UnderscoreES10_S10_EEEEENS4_13SM90_TMA_LOADENS4_14ComposedLayoutINS4_7SwizzleILi1ELi4ELi3EEENS4_18smem_ptr_flag_bitsILi16EEENSU_INS5_IJNSA_ILi8EEESH_EEENS5_IJSH_SB_EEEEEEEvNS4_8identityES13_S1D_vS1E_EENS_8epilogue10collective6detail29Sm90TmaWarpSpecializedAdapterINS1H_15DefaultEpilogueISJ_SK_SK_NS1G_6thread17LinearCombinationISJ_Li1EffLNS1L_9ScaleType4KindE0ELNS_15FloatRoundStyleE2ESJ_EENS1_15EpilogueDefaultEEEEEvvEEEEvNT_6ParamsE)
        /*0fe4*/ 	.short	0x0210
        /*0fe6*/ 	.short	0x0470


	//----- nvinfo : EIATTR_SW_WAR
	.align		4
.L_45:
        /*0fe8*/ 	.byte	0x04, 0x36
        /*0fea*/ 	.short	(.L_47 - .L_46)
.L_46:
        /*0fec*/ 	.word	0x00000008
.L_47:


//--------------------- .nv.callgraph             --------------------------
	.section	.nv.callgraph,"",@"SHT_CUDA_CALLGRAPH"
	.align	4
	.sectionentsize	8
	.align		4
        /*0000*/ 	.word	0x00000000
	.align		4
        /*0004*/ 	.word	0xffffffff
	.align		4
        /*0008*/ 	.word	index@(_ZN7cutlass13device_kernelINS_4gemm6kernel13GemmUniversalIN4cute5tupleIJiiiiEEENS1_10collective13CollectiveMmaINS1_34MainloopSm90TmaGmmaWarpSpecializedILi11ENS5_IJNS4_1CILi1EEESB_SB_EEENS1_35KernelTmaWarpSpecializedCooperativeEEENS5_IJNSA_ILi512EEENSA_ILi112EEENSA_ILi16EEEEEENS_10bfloat16_tENS5_IJlSB_lEEESJ_SK_NS4_8TiledMMAINS4_8MMA_AtomIJNS4_4SM904GMMA27MMA_64x16x16_F32BF16BF16_SSILNSO_5MajorE0ELSQ_0ELNSO_7ScaleInE1ELSR_1EEEEEENS4_6LayoutINS5_IJNSA_ILi2EEESB_SB_EEENS5_IJSB_NSA_ILi0EEESX_EEEEENS5_IJNS4_10UnderscoreES10_S10_EEEEENS4_13SM90_TMA_LOADENS4_14ComposedLayoutINS4_7SwizzleILi1ELi4ELi3EEENS4_18smem_ptr_flag_bitsILi16EEENSU_INS5_IJNSA_ILi8EEESH_EEENS5_IJSH_SB_EEEEEEEvNS4_8identityES13_S1D_vS1E_EENS_8epilogue10collective6detail29Sm90TmaWarpSpecializedAdapterINS1H_15DefaultEpilogueISJ_SK_SK_NS1G_6thread17LinearCombinationISJ_Li1EffLNS1L_9ScaleType4KindE0ELNS_15FloatRoundStyleE2ESJ_EENS1_15EpilogueDefaultEEEEEvvEEEEvNT_6ParamsE)
	.align		4
        /*000c*/ 	.word	index@(__assertfail)
	.align		4
        /*0010*/ 	.word	0x00000000
	.align		4
        /*0014*/ 	.word	0xfffffffe
	.align		4
        /*0018*/ 	.word	0x00000000
	.align		4
        /*001c*/ 	.word	0xfffffffd
	.align		4
        /*0020*/ 	.word	0x00000000
	.align		4
        /*0024*/ 	.word	0xfffffffc


//--------------------- .nv.constant4             --------------------------
	.section	.nv.constant4,"a",@progbits
	.align	8
	.align		8
.nv.constant4:
        /*0000*/ 	.dword	__assertfail
	.align		8
        /*0008*/ 	.dword	__unnamed_1
	.align		8
        /*0010*/ 	.dword	_ZN40_INTERNAL_19a4ec26_4_k_cu_f3112490_166964cuda3std3__45__cpo5beginE
	.align		8
        /*0018*/ 	.dword	_ZN40_INTERNAL_19a4ec26_4_k_cu_f3112490_166964cuda3std3__45__cpo3endE
	.align		8
        /*0020*/ 	.dword	_ZN40_INTERNAL_19a4ec26_4_k_cu_f3112490_166964cuda3std3__45__cpo6cbeginE
	.align		8
        /*0028*/ 	.dword	_ZN40_INTERNAL_19a4ec26_4_k_cu_f3112490_166964cuda3std3__45__cpo4cendE
	.align		8
        /*0030*/ 	.dword	_ZN40_INTERNAL_19a4ec26_4_k_cu_f3112490_166964cuda3std3__442_GLOBAL__N__19a4ec26_4_k_cu_f3112490_166966ignoreE
	.align		8
        /*0038*/ 	.dword	_ZN40_INTERNAL_19a4ec26_4_k_cu_f3112490_166964cuda3std3__419piecewise_constructE
	.align		8
        /*0040*/ 	.dword	_ZN40_INTERNAL_19a4ec26_4_k_cu_f3112490_166964cuda3std3__48in_placeE
	.align		8
        /*0048*/ 	.dword	_ZN40_INTERNAL_19a4ec26_4_k_cu_f3112490_166964cuda3std6ranges3__45__cpo4swapE
	.align		8
        /*0050*/ 	.dword	_ZN40_INTERNAL_19a4ec26_4_k_cu_f3112490_166964cuda3std6ranges3__45__cpo9iter_moveE
	.align		8
        /*0058*/ 	.dword	_ZN40_INTERNAL_19a4ec26_4_k_cu_f3112490_166964cute7productE
	.align		8
        /*0060*/ 	.dword	_ZN40_INTERNAL_19a4ec26_4_k_cu_f3112490_166964cute1_E
	.align		8
        /*0068*/ 	.dword	$str$22
	.align		8
        /*0070*/ 	.dword	$str$23


//--------------------- .text._ZN7cutlass13device_kernelINS_4gemm6kernel13GemmUniversalIN4cute5tupleIJiiiiEEENS1_10collective13CollectiveMmaINS1_34MainloopSm90TmaGmmaWarpSpecializedILi11ENS5_IJNS4_1CILi1EEESB_SB_EEENS1_35KernelTmaWarpSpecializedCooperativeEEENS5_IJNSA_ILi512EEENSA_ILi112EEENSA_ILi16EEEEEENS_10bfloat16_tENS5_IJlSB_lEEESJ_SK_NS4_8TiledMMAINS4_8MMA_AtomIJNS4_4SM904GMMA27MMA_64x16x16_F32BF16BF16_SSILNSO_5MajorE0ELSQ_0ELNSO_7ScaleInE1ELSR_1EEEEEENS4_6LayoutINS5_IJNSA_ILi2EEESB_SB_EEENS5_IJSB_NSA_ILi0EEESX_EEEEENS5_IJNS4_10UnderscoreES10_S10_EEEEENS4_13SM90_TMA_LOADENS4_14ComposedLayoutINS4_7SwizzleILi1ELi4ELi3EEENS4_18smem_ptr_flag_bitsILi16EEENSU_INS5_IJNSA_ILi8EEESH_EEENS5_IJSH_SB_EEEEEEEvNS4_8identityES13_S1D_vS1E_EENS_8epilogue10collective6detail29Sm90TmaWarpSpecializedAdapterINS1H_15DefaultEpilogueISJ_SK_SK_NS1G_6thread17LinearCombinationISJ_Li1EffLNS1L_9ScaleType4KindE0ELNS_15FloatRoundStyleE2ESJ_EENS1_15EpilogueDefaultEEEEEvvEEEEvNT_6ParamsE --------------------------
	.section	.text._ZN7cutlass13device_kernelINS_4gemm6kernel13GemmUniversalIN4cute5tupleIJiiiiEEENS1_10collective13CollectiveMmaINS1_34MainloopSm90TmaGmmaWarpSpecializedILi11ENS5_IJNS4_1CILi1EEESB_SB_EEENS1_35KernelTmaWarpSpecializedCooperativeEEENS5_IJNSA_ILi512EEENSA_ILi112EEENSA_ILi16EEEEEENS_10bfloat16_tENS5_IJlSB_lEEESJ_SK_NS4_8TiledMMAINS4_8MMA_AtomIJNS4_4SM904GMMA27MMA_64x16x16_F32BF16BF16_SSILNSO_5MajorE0ELSQ_0ELNSO_7ScaleInE1ELSR_1EEEEEENS4_6LayoutINS5_IJNSA_ILi2EEESB_SB_EEENS5_IJSB_NSA_ILi0EEESX_EEEEENS5_IJNS4_10UnderscoreES10_S10_EEEEENS4_13SM90_TMA_LOADENS4_14ComposedLayoutINS4_7SwizzleILi1ELi4ELi3EEENS4_18smem_ptr_flag_bitsILi16EEENSU_INS5_IJNSA_ILi8EEESH_EEENS5_IJSH_SB_EEEEEEEvNS4_8identityES13_S1D_vS1E_EENS_8epilogue10collective6detail29Sm90TmaWarpSpecializedAdapterINS1H_15DefaultEpilogueISJ_SK_SK_NS1G_6thread17LinearCombinationISJ_Li1EffLNS1L_9ScaleType4KindE0ELNS_15FloatRoundStyleE2ESJ_EENS1_15EpilogueDefaultEEEEEvvEEEEvNT_6ParamsE,"ax",@progbits
	.align	128
.text._ZN7cutlass13device_kernelINS_4gemm6kernel13GemmUniversalIN4cute5tupleIJiiiiEEENS1_10collective13CollectiveMmaINS1_34MainloopSm90TmaGmmaWarpSpecializedILi11ENS5_IJNS4_1CILi1EEESB_SB_EEENS1_35KernelTmaWarpSpecializedCooperativeEEENS5_IJNSA_ILi512EEENSA_ILi112EEENSA_ILi16EEEEEENS_10bfloat16_tENS5_IJlSB_lEEESJ_SK_NS4_8TiledMMAINS4_8MMA_AtomIJNS4_4SM904GMMA27MMA_64x16x16_F32BF16BF16_SSILNSO_5MajorE0ELSQ_0ELNSO_7ScaleInE1ELSR_1EEEEEENS4_6LayoutINS5_IJNSA_ILi2EEESB_SB_EEENS5_IJSB_NSA_ILi0EEESX_EEEEENS5_IJNS4_10UnderscoreES10_S10_EEEEENS4_13SM90_TMA_LOADENS4_14ComposedLayoutINS4_7SwizzleILi1ELi4ELi3EEENS4_18smem_ptr_flag_bitsILi16EEENSU_INS5_IJNSA_ILi8EEESH_EEENS5_IJSH_SB_EEEEEEEvNS4_8identityES13_S1D_vS1E_EENS_8epilogue10collective6detail29Sm90TmaWarpSpecializedAdapterINS1H_15DefaultEpilogueISJ_SK_SK_NS1G_6thread17LinearCombinationISJ_Li1EffLNS1L_9ScaleType4KindE0ELNS_15FloatRoundStyleE2ESJ_EENS1_15EpilogueDefaultEEEEEvvEEEEvNT_6ParamsE:
        .type           _ZN7cutlass13device_kernelINS_4gemm6kernel13GemmUniversalIN4cute5tupleIJiiiiEEENS1_10collective13CollectiveMmaINS1_34MainloopSm90TmaGmmaWarpSpecializedILi11ENS5_IJNS4_1CILi1EEESB_SB_EEENS1_35KernelTmaWarpSpecializedCooperativeEEENS5_IJNSA_ILi512EEENSA_ILi112EEENSA_ILi16EEEEEENS_10bfloat16_tENS5_IJlSB_lEEESJ_SK_NS4_8TiledMMAINS4_8MMA_AtomIJNS4_4SM904GMMA27MMA_64x16x16_F32BF16BF16_SSILNSO_5MajorE0ELSQ_0ELNSO_7ScaleInE1ELSR_1EEEEEENS4_6LayoutINS5_IJNSA_ILi2EEESB_SB_EEENS5_IJSB_NSA_ILi0EEESX_EEEEENS5_IJNS4_10UnderscoreES10_S10_EEEEENS4_13SM90_TMA_LOADENS4_14ComposedLayoutINS4_7SwizzleILi1ELi4ELi3EEENS4_18smem_ptr_flag_bitsILi16EEENSU_INS5_IJNSA_ILi8EEESH_EEENS5_IJSH_SB_EEEEEEEvNS4_8identityES13_S1D_vS1E_EENS_8epilogue10collective6detail29Sm90TmaWarpSpecializedAdapterINS1H_15DefaultEpilogueISJ_SK_SK_NS1G_6thread17LinearCombinationISJ_Li1EffLNS1L_9ScaleType4KindE0ELNS_15FloatRoundStyleE2ESJ_EENS1_15EpilogueDefaultEEEEEvvEEEEvNT_6ParamsE,@function
        .size           _ZN7cutlass13device_kernelINS_4gemm6kernel13GemmUniversalIN4cute5tupleIJiiiiEEENS1_10collective13CollectiveMmaINS1_34MainloopSm90TmaGmmaWarpSpecializedILi11ENS5_IJNS4_1CILi1EEESB_SB_EEENS1_35KernelTmaWarpSpecializedCooperativeEEENS5_IJNSA_ILi512EEENSA_ILi112EEENSA_ILi16EEEEEENS_10bfloat16_tENS5_IJlSB_lEEESJ_SK_NS4_8TiledMMAINS4_8MMA_AtomIJNS4_4SM904GMMA27MMA_64x16x16_F32BF16BF16_SSILNSO_5MajorE0ELSQ_0ELNSO_7ScaleInE1ELSR_1EEEEEENS4_6LayoutINS5_IJNSA_ILi2EEESB_SB_EEENS5_IJSB_NSA_ILi0EEESX_EEEEENS5_IJNS4_10UnderscoreES10_S10_EEEEENS4_13SM90_TMA_LOADENS4_14ComposedLayoutINS4_7SwizzleILi1ELi4ELi3EEENS4_18smem_ptr_flag_bitsILi16EEENSU_INS5_IJNSA_ILi8EEESH_EEENS5_IJSH_SB_EEEEEEEvNS4_8identityES13_S1D_vS1E_EENS_8epilogue10collective6detail29Sm90TmaWarpSpecializedAdapterINS1H_15DefaultEpilogueISJ_SK_SK_NS1G_6thread17LinearCombinationISJ_Li1EffLNS1L_9ScaleType4KindE0ELNS_15FloatRoundStyleE2ESJ_EENS1_15EpilogueDefaultEEEEEvvEEEEvNT_6ParamsE,(.L_x_517 - _ZN7cutlass13device_kernelINS_4gemm6kernel13GemmUniversalIN4cute5tupleIJiiiiEEENS1_10collective13CollectiveMmaINS1_34MainloopSm90TmaGmmaWarpSpecializedILi11ENS5_IJNS4_1CILi1EEESB_SB_EEENS1_35KernelTmaWarpSpecializedCooperativeEEENS5_IJNSA_ILi512EEENSA_ILi112EEENSA_ILi16EEEEEENS_10bfloat16_tENS5_IJlSB_lEEESJ_SK_NS4_8TiledMMAINS4_8MMA_AtomIJNS4_4SM904GMMA27MMA_64x16x16_F32BF16BF16_SSILNSO_5MajorE0ELSQ_0ELNSO_7ScaleInE1ELSR_1EEEEEENS4_6LayoutINS5_IJNSA_ILi2EEESB_SB_EEENS5_IJSB_NSA_ILi0EEESX_EEEEENS5_IJNS4_10UnderscoreES10_S10_EEEEENS4_13SM90_TMA_LOADENS4_14ComposedLayoutINS4_7SwizzleILi1ELi4ELi3EEENS4_18smem_ptr_flag_bitsILi16EEENSU_INS5_IJNSA_ILi8EEESH_EEENS5_IJSH_SB_EEEEEEEvNS4_8identityES13_S1D_vS1E_EENS_8epilogue10collective6detail29Sm90TmaWarpSpecializedAdapterINS1H_15DefaultEpilogueISJ_SK_SK_NS1G_6thread17LinearCombinationISJ_Li1EffLNS1L_9ScaleType4KindE0ELNS_15FloatRoundStyleE2ESJ_EENS1_15EpilogueDefaultEEEEEvvEEEEvNT_6ParamsE)
        .other          _ZN7cutlass13device_kernelINS_4gemm6kernel13GemmUniversalIN4cute5tupleIJiiiiEEENS1_10collective13CollectiveMmaINS1_34MainloopSm90TmaGmmaWarpSpecializedILi11ENS5_IJNS4_1CILi1EEESB_SB_EEENS1_35KernelTmaWarpSpecializedCooperativeEEENS5_IJNSA_ILi512EEENSA_ILi112EEENSA_ILi16EEEEEENS_10bfloat16_tENS5_IJlSB_lEEESJ_SK_NS4_8TiledMMAINS4_8MMA_AtomIJNS4_4SM904GMMA27MMA_64x16x16_F32BF16BF16_SSILNSO_5MajorE0ELSQ_0ELNSO_7ScaleInE1ELSR_1EEEEEENS4_6LayoutINS5_IJNSA_ILi2EEESB_SB_EEENS5_IJSB_NSA_ILi0EEESX_EEEEENS5_IJNS4_10UnderscoreES10_S10_EEEEENS4_13SM90_TMA_LOADENS4_14ComposedLayoutINS4_7SwizzleILi1ELi4ELi3EEENS4_18smem_ptr_flag_bitsILi16EEENSU_INS5_IJNSA_ILi8EEESH_EEENS5_IJSH_SB_EEEEEEEvNS4_8identityES13_S1D_vS1E_EENS_8epilogue10collective6detail29Sm90TmaWarpSpecializedAdapterINS1H_15DefaultEpilogueISJ_SK_SK_NS1G_6thread17LinearCombinationISJ_Li1EffLNS1L_9ScaleType4KindE0ELNS_15FloatRoundStyleE2ESJ_EENS1_15EpilogueDefaultEEEEEvvEEEEvNT_6ParamsE,@"STO_CUDA_ENTRY STV_DEFAULT"
_ZN7cutlass13device_kernelINS_4gemm6kernel13GemmUniversalIN4cute5tupleIJiiiiEEENS1_10collective13CollectiveMmaINS1_34MainloopSm90TmaGmmaWarpSpecializedILi11ENS5_IJNS4_1CILi1EEESB_SB_EEENS1_35KernelTmaWarpSpecializedCooperativeEEENS5_IJNSA_ILi512EEENSA_ILi112EEENSA_ILi16EEEEEENS_10bfloat16_tENS5_IJlSB_lEEESJ_SK_NS4_8TiledMMAINS4_8MMA_AtomIJNS4_4SM904GMMA27MMA_64x16x16_F32BF16BF16_SSILNSO_5MajorE0ELSQ_0ELNSO_7ScaleInE1ELSR_1EEEEEENS4_6LayoutINS5_IJNSA_ILi2EEESB_SB_EEENS5_IJSB_NSA_ILi0EEESX_EEEEENS5_IJNS4_10UnderscoreES10_S10_EEEEENS4_13SM90_TMA_LOADENS4_14ComposedLayoutINS4_7SwizzleILi1ELi4ELi3EEENS4_18smem_ptr_flag_bitsILi16EEENSU_INS5_IJNSA_ILi8EEESH_EEENS5_IJSH_SB_EEEEEEEvNS4_8identityES13_S1D_vS1E_EENS_8epilogue10collective6detail29Sm90TmaWarpSpecializedAdapterINS1H_15DefaultEpilogueISJ_SK_SK_NS1G_6thread17LinearCombinationISJ_Li1EffLNS1L_9ScaleType4KindE0ELNS_15FloatRoundStyleE2ESJ_EENS1_15EpilogueDefaultEEEEEvvEEEEvNT_6ParamsE:
[----:B------:R-:W0:Y:S02]  /*0000*/  LDC R1, c[0x0][0x28] ;  /* 0x00000a00ff017b82 */ /* 0x000e240000000800 */
[----:B0-----:R-:W-:Y:S01]  /*0010*/  VIADD R1, R1, 0xffffff38 ;  /* 0xffffff3801017836 */ /* 0x001fe20000000000 */
[----:B------:R-:W0:Y:S01]  /*0020*/  S2R R2, SR_TID.X ;  /* 0x0000000000027919 */ /* 0x000e220000002100 */
[----:B------:R-:W-:Y:S01]  /*0030*/  ELECT P0, URZ, PT ;  /* 0x00000000003f782f */ /* 0x000fe20003800000 */
[----:B------:R-:W-:Y:S01]  /*0040*/  BSSY B0, `(.L_x_0) ;  /* 0x0000015000007945 */ /* 0x000fe20003800000 */
[--C-:B0-----:R-:W-:Y:S02]  /*0050*/  SHF.R.U32.HI R0, RZ, 0x5, R2.reuse ;  /* 0x00000005ff007819 */ /* 0x101fe40000011602 */
[----:B------:R-:W-:-:S03]  /*0060*/  SHF.R.U32.HI R2, RZ, 0x7, R2 ;  /* 0x00000007ff027819 */ /* 0x000fc60000011602 */
[----:B------:R-:W0:Y:S04]  /*0070*/  SHFL.IDX PT, R3, R0, RZ, 0x1f ;  /* 0x00001fff00037589 */ /* 0x000e2800000e0000 */
[----:B------:R-:W1:Y:S01]  /*0080*/  SHFL.IDX PT, R2, R2, RZ, 0x1f ;  /* 0x00001fff02027589 */ /* 0x000e6200000e0000 */
[----:B0-----:R-:W-:Y:S02]  /*0090*/  R2UR UR4, R3 ;  /* 0x00000000030472ca */ /* 0x001fe400000e0000 */
[----:B-1----:R-:W-:-:S11]  /*00a0*/  R2UR UR6, R2 ;  /* 0x00000000020672ca */ /* 0x002fd600000e0000 */
[----:B------:R-:W-:Y:S02]  /*00b0*/  USHF.R.S32.HI UR5, URZ, 0x1f, UR4 ;  /* 0x0000001f3f057899 */ /* 0x000fe40008011404 */
[----:B------:R-:W-:Y:S02]  /*00c0*/  ISETP.NE.OR P0, PT, RZ, UR4, !P0 ;  /* 0x00000004ff007c0c */ /* 0x000fe4000c705670 */
[----:B------:R-:W-:-:S04]  /*00d0*/  ULEA.HI UR5, UR5, UR4, URZ, 0x2 ;  /* 0x0000000405057291 */ /* 0x000fc8000f8f103f */
[----:B------:R-:W-:-:S04]  /*00e0*/  ULOP3.LUT UR5, UR5, 0xfffffffc, URZ, 0xc0, !UPT ;  /* 0xfffffffc05057892 */ /* 0x000fc8000f8ec03f */
[----:B------:R-:W-:-:S03]  /*00f0*/  UIADD3 UR8, UR4, -UR5, URZ ;  /* 0x8000000504087290 */ /* 0x000fc6000fffe03f */
[----:B------:R-:W-:Y:S09]  /*0100*/  @P0 BRA `(.L_x_1) ;  /* 0x0000000000200947 */ /* 0x000ff20003800000 */
[----:B------:R-:W-:Y:S02]  /*0110*/  ULDC.64 UR4, c[0x0][0x198] ;  /* 0x0000660000047ab9 */ /* 0x000fe40000000a00 */
[----:B------:R-:W-:Y:S02]  /*0120*/  UIADD3 UR10, UP0, UR4, 0xf0, URZ ;  /* 0x000000f0040a7890 */ /* 0x000fe4000ff1e03f */
[----:B------:R-:W-:Y:S02]  /*0130*/  UIADD3 UR4, UP1, UR4, 0x1f0, URZ ;  /* 0x000001f004047890 */ /* 0x000fe4000ff3e03f */
[----:B------:R-:W-:Y:S02]  /*0140*/  UIADD3.X UR11, URZ, UR5, URZ, UP0, !UPT ;  /* 0x000000053f0b7290 */ /* 0x000fe400087fe43f */
[----:B------:R-:W-:-:S07]  /*0150*/  UIADD3.X UR5, URZ, UR5, URZ, UP1, !UPT ;  /* 0x000000053f057290 */ /* 0x000fce0008ffe43f */
[----:B------:R0:W-:Y:S02]  /*0160*/  UTMACCTL.PF [UR10] ;  /* 0x000000000a0079b9 */ /* 0x0001e40008040000 */
[----:B------:R0:W-:Y:S02]  /*0170*/  UTMACCTL.PF [UR4] ;  /* 0x00000000040079b9 */ /* 0x0001e40008040000 */
[----:B0-----:R-:W-:Y:S01]  /*0180*/  NOP ;  /* 0x0000000000007918 */ /* 0x001fe20000000000 */
.L_x_1:
[----:B------:R-:W-:Y:S05]  /*0190*/  BSYNC B0 ;  /* 0x0000000000007941 */ /* 0x000fea0003800000 */
.L_x_0:
[----:B------:R-:W0:Y:S01]  /*01a0*/  SHFL.IDX PT, R2, R0, RZ, 0x1f ;  /* 0x00001fff00027589 */ /* 0x000e2200000e0000 */
[----:B------:R-:W-:Y:S01]  /*01b0*/  UISETP.NE.AND UP0, UPT, UR8, 0x3, UPT ;  /* 0x000000030800788c */ /* 0x000fe2000bf05270 */
[----:B------:R-:W-:Y:S01]  /*01c0*/  ISETP.NE.AND P1, PT, RZ, UR6, PT ;  /* 0x00000006ff007c0c */ /* 0x000fe2000bf25270 */
[----:B------:R-:W-:Y:S02]  /*01d0*/  UIADD3 UR10, UR6, -0x1, URZ ;  /* 0xffffffff060a7890 */ /* 0x000fe4000fffe03f */
[----:B------:R-:W-:Y:S02]  /*01e0*/  UISETP.EQ.OR UP0, UPT, UR8, URZ, !UP0 ;  /* 0x0000003f0800728c */ /* 0x000fe4000c702670 */
[----:B------:R-:W-:Y:S02]  /*01f0*/  UISETP.GE.U32.AND UP1, UPT, UR10, 0x2, UPT ;  /* 0x000000020a00788c */ /* 0x000fe4000bf26070 */
[----:B------:R-:W-:-:S04]  /*0200*/  UISETP.EQ.AND UP0, UPT, UR6, URZ, UP0 ;  /* 0x0000003f0600728c */ /* 0x000fc80008702270 */
[----:B------:R-:W-:-:S04]  /*0210*/  USEL UR38, URZ, 0x1, !UP0 ;  /* 0x000000013f267887 */ /* 0x000fc8000c000000 */
[----:B------:R-:W-:Y:S01]  /*0220*/  USEL UR38, UR38, 0x2, UP1 ;  /* 0x0000000226267887 */ /* 0x000fe20008800000 */
[----:B0-----:R-:W-:-:S13]  /*0230*/  ISETP.NE.AND P0, PT, R2, RZ, PT ;  /* 0x000000ff0200720c */ /* 0x001fda0003f05270 */
[----:B------:R-:W-:Y:S05]  /*0240*/  @P0 BRA `(.L_x_2) ;  /* 0x00000000009c0947 */ /* 0x000fea0003800000 */
[----:B------:R-:W-:Y:S01]  /*0250*/  ELECT P0, URZ, PT ;  /* 0x00000000003f782f */ /* 0x000fe20003800000 */
[----:B------:R-:W-:-:S12]  /*0260*/  BSSY B0, `(.L_x_2) ;  /* 0x0000025000007945 */ /* 0x000fd80003800000 */
[----:B------:R-:W-:Y:S05]  /*0270*/  @!P0 BRA `(.L_x_3) ;  /* 0x00000000008c8947 */ /* 0x000fea0003800000 */
[----:B------:R-:W0:Y:S01]  /*0280*/  S2UR UR9, SR_CgaCtaId ;  /* 0x00000000000979c3 */ /* 0x000e220000008800 */
[----:B------:R-:W-:Y:S01]  /*0290*/  UMOV UR4, 0x400 ;  /* 0x0000040000047882 */ /* 0x000fe20000000000 */
[----:B------:R-:W-:Y:S01]  /*02a0*/  UMOV UR5, 0x1 ;  /* 0x0000000100057882 */ /* 0x000fe20000000000 */
[----:B------:R-:W-:Y:S02]  /*02b0*/  UMOV UR6, 0x100 ;  /* 0x0000010000067882 */ /* 0x000fe40000000000 */
[----:B------:R-:W-:-:S04]  /*02c0*/  UIADD3 UR6, -UR6, 0x100000, URZ ;  /* 0x0010000006067890 */ /* 0x000fc8000fffe13f */
[----:B------:R-:W-:Y:S02]  /*02d0*/  USHF.L.U32 UR7, UR6, 0xb, URZ ;  /* 0x0000000b06077899 */ /* 0x000fe4000800063f */
[----:B------:R-:W-:Y:S02]  /*02e0*/  USHF.L.U32 UR6, UR6, 0x1, URZ ;  /* 0x0000000106067899 */ /* 0x000fe4000800063f */
[----:B0-----:R-:W-:Y:S02]  /*02f0*/  ULEA UR9, UR9, UR4, 0x18 ;  /* 0x0000000409097291 */ /* 0x001fe4000f8ec03f */
[----:B------:R-:W-:-:S04]  /*0300*/  UIADD3 UR4, -UR5, 0x100000, URZ ;  /* 0x0010000005047890 */ /* 0x000fc8000fffe13f */
[----:B------:R-:W-:Y:S02]  /*0310*/  USHF.L.U32 UR5, UR4, 0xb, URZ ;  /* 0x0000000b04057899 */ /* 0x000fe4000800063f */
[----:B------:R-:W-:Y:S01]  /*0320*/  USHF.L.U32 UR4, UR4, 0x1, URZ ;  /* 0x0000000104047899 */ /* 0x000fe2000800063f */
[----:B------:R-:W0:Y:S11]  /*0330*/  FENCE.VIEW.ASYNC.S ;  /* 0x00000000000073c6 */ /* 0x000e360000000000 */
[----:B0-----:R0:W1:Y:S01]  /*0340*/  SYNCS.EXCH.64 URZ, [UR9], UR4 ;  /* 0x00000004093f75b2 */ /* 0x0010620008000100 */
[----:B------:R0:W2:Y:S01]  /*0350*/  SYNCS.EXCH.64 URZ, [UR9+0x58], UR6 ;  /* 0x00005806093f75b2 */ /* 0x0000a20008000100 */
[----:B------:R0:W3:Y:S01]  /*0360*/  SYNCS.EXCH.64 URZ, [UR9+0x8], UR4 ;  /* 0x00000804093f75b2 */ /* 0x0000e20008000100 */
[----:B------:R0:W4:Y:S01]  /*0370*/  SYNCS.EXCH.64 URZ, [UR9+0x60], UR6 ;  /* 0x00006006093f75b2 */ /* 0x0001220008000100 */
[----:B------:R0:W0:Y:S01]  /*0380*/  SYNCS.EXCH.64 URZ, [UR9+0x10], UR4 ;  /* 0x00001004093f75b2 */ /* 0x0000220008000100 */
        /* <DEDUP_REMOVED lines=17> */
[----:B------:R-:W-:Y:S01]  /*04a0*/  NOP ;  /* 0x0000000000007918 */ /* 0x000fe20000000000 */
.L_x_3:
[----:B0-----:R-:W-:Y:S05]  /*04b0*/  BSYNC B0 ;  /* 0x0000000000007941 */ /* 0x001fea0003800000 */
.L_x_2:
[----:B------:R-:W0:Y:S01]  /*04c0*/  SHFL.IDX PT, R0, R0, RZ, 0x1f ;  /* 0x00001fff00007589 */ /* 0x000e2200000e0000 */
[----:B------:R-:W5:Y:S01]  /*04d0*/  LDC R2, c[0x0][0x65c] ;  /* 0x00019700ff027b82 */ /* 0x000f620000000800 */
[----:B------:R-:W-:Y:S01]  /*04e0*/  ELECT P0, URZ, PT ;  /* 0x00000000003f782f */ /* 0x000fe20003800000 */
[----:B------:R-:W-:Y:S01]  /*04f0*/  IMAD.MOV.U32 R3, RZ, RZ, RZ ;  /* 0x000000ffff037224 */ /* 0x000fe200078e00ff */
[----:B------:R-:W-:Y:S01]  /*0500*/  UMOV UR4, 0x20 ;  /* 0x0000002000047882 */ /* 0x000fe20000000000 */
[----:B------:R-:W-:Y:S01]  /*0510*/  NOP ;  /* 0x0000000000007918 */ /* 0x000fe20000000000 */
[----:B------:R-:W-:Y:S01]  /*0520*/  NOP ;  /* 0x0000000000007918 */ /* 0x000fe20000000000 */
[----:B0-----:R-:W-:Y:S02]  /*0530*/  ISETP.NE.OR P0, PT, R0, RZ, !P0 ;  /* 0x000000ff0000720c */ /* 0x001fe40004705670 */
[----:B-----5:R-:W-:Y:S01]  /*0540*/  ISETP.NE.AND P2, PT, R2, 0x1, PT ;  /* 0x000000010200780c */ /* 0x020fe20003f45270 */
[----:B------:R-:W0:Y:S01]  /*0550*/  S2R R0, SR_CTAID.Y ;  /* 0x0000000000007919 */ /* 0x000e220000002600 */
[----:B------:R-:W5:Y:S09]  /*0560*/  S2R R2, SR_CTAID.X ;  /* 0x0000000000027919 */ /* 0x000f720000002500 */
[----:B------:R-:W-:Y:S01]  /*0570*/  VOTEU.ALL UP0, P0 ;  /* 0x00000000003f7886 */ /* 0x000fe20000000000 */
[----:B------:R-:W-:Y:S01]  /*0580*/  VOTEU.ALL UP1, P0 ;  /* 0x00000000003f7886 */ /* 0x000fe20000020000 */
[----:B------:R-:W5:Y:S01]  /*0590*/  @P2 LDC R7, c[0x0][0x10] ;  /* 0x00000400ff072b82 */ /* 0x000f620000000800 */
[----:B------:R-:W-:-:S02]  /*05a0*/  @P2 IMAD.MOV.U32 R5, RZ, RZ, RZ ;  /* 0x000000ffff052224 */ /* 0x000fc400078e00ff */
[----:B------:R-:W-:Y:S01]  /*05b0*/  @P2 IMAD.MOV.U32 R11, RZ, RZ, RZ ;  /* 0x000000ffff0b2224 */ /* 0x000fe200078e00ff */
[----:B------:R-:W-:Y:S01]  /*05c0*/  @!UP0 UMOV UR6, 0x400 ;  /* 0x0000040000068882 */ /* 0x000fe20000000000 */
[----:B------:R-:W-:-:S04]  /*05d0*/  @!UP0 UIADD3 UR4, -UR4, 0x100000, URZ ;  /* 0x0010000004048890 */ /* 0x000fc8000fffe13f */
[----:B------:R-:W-:Y:S02]  /*05e0*/  @!UP0 USHF.L.U32 UR5, UR4, 0xb, URZ ;  /* 0x0000000b04058899 */ /* 0x000fe4000800063f */
[----:B------:R-:W-:Y:S01]  /*05f0*/  @!UP0 USHF.L.U32 UR4, UR4, 0x1, URZ ;  /* 0x0000000104048899 */ /* 0x000fe2000800063f */
[----:B------:R-:W1:Y:S08]  /*0600*/  @!P2 LDC R9, c[0x0][0xc] ;  /* 0x00000300ff09ab82 */ /* 0x000e700000000800 */
[----:B------:R-:W2:Y:S01]  /*0610*/  @!UP0 S2UR UR7, SR_CgaCtaId ;  /* 0x00000000000789c3 */ /* 0x000ea20000008800 */
[----:B0-----:R-:W-:-:S04]  /*0620*/  @P2 IMAD.MOV.U32 R4, RZ, RZ, R0 ;  /* 0x000000ffff042224 */ /* 0x001fc800078e0000 */
[----:B-----5:R-:W-:-:S04]  /*0630*/  @P2 IMAD.WIDE.U32 R6, R2, R7, R4 ;  /* 0x0000000702062225 */ /* 0x020fc800078e0004 */
[----:B------:R-:W-:Y:S02]  /*0640*/  @P2 IMAD.MOV.U32 R16, RZ, RZ, R6 ;  /* 0x000000ffff102224 */ /* 0x000fe400078e0006 */
[----:B------:R-:W-:Y:S02]  /*0650*/  @P2 IMAD.IADD R17, R7, 0x1, R11 ;  /* 0x0000000107112824 */ /* 0x000fe400078e020b */
[----:B-1----:R-:W-:-:S04]  /*0660*/  @!P2 IMAD.WIDE.U32 R4, R9, R0, R2 ;  /* 0x000000000904a225 */ /* 0x002fc800078e0002 */
[----:B------:R-:W-:Y:S02]  /*0670*/  @!P2 IMAD.MOV.U32 R16, RZ, RZ, R4 ;  /* 0x000000ffff10a224 */ /* 0x000fe400078e0004 */
[----:B------:R-:W-:Y:S01]  /*0680*/  @!P2 IMAD.MOV.U32 R17, RZ, RZ, R5 ;  /* 0x000000ffff11a224 */ /* 0x000fe200078e0005 */
[----:B--2---:R-:W-:Y:S02]  /*0690*/  @!UP0 ULEA UR6, UR7, UR6, 0x18 ;  /* 0x0000000607068291 */ /* 0x004fe4000f8ec03f */
[----:B------:R0:W-:Y:S01]  /*06a0*/  STL [R1+0x78], R16 ;  /* 0x0000781001007387 */ /* 0x0001e20000100800 */
[----:B------:R-:W-:-:S03]  /*06b0*/  VOTEU.ALL UP0, P0 ;  /* 0x00000000003f7886 */ /* 0x000fc60000000000 */
[----:B------:R0:W-:Y:S04]  /*06c0*/  STL [R1+0x64], R17 ;  /* 0x0000641101007387 */ /* 0x0001e80000100800 */
[----:B------:R-:W1:Y:S02]  /*06d0*/  FENCE.VIEW.ASYNC.S ;  /* 0x00000000000073c6 */ /* 0x000e640000000000 */
[----:B-1----:R0:W3:Y:S01]  /*06e0*/  @!UP0 SYNCS.EXCH.64 URZ, [UR6+0xc0], UR4 ;  /* 0x0000c004063f85b2 */ /* 0x0020e20008000100 */
[----:B------:R0:W3:Y:S01]  /*06f0*/  @!UP1 SYNCS.EXCH.64 URZ, [UR6+0xc8], UR4 ;  /* 0x0000c804063f95b2 */ /* 0x0000e20008000100 */
[----:B------:R-:W-:Y:S01]  /*0700*/  NOP ;  /* 0x0000000000007918 */ /* 0x000fe20000000000 */
[----:B---34-:R-:W-:Y:S06]  /*0710*/  BAR.SYNC.DEFER_BLOCKING 0x0 ;  /* 0x0000000000007b1d */ /* 0x018fec0000010000 */
[----:B0-----:R-:W-:Y:S05]  /*0720*/  @!P1 BRA `(.L_x_4) ;  /* 0x0000011c00b89947 */ /* 0x001fea0003800000 */
[----:B------:R-:W-:-:S06]  /*0730*/  UISETP.GT.U32.AND UP0, UPT, UR10, 0x1, UPT ;  /* 0x000000010a00788c */ /* 0x000fcc000bf04070 */
[----:B------:R-:W-:-:S13]  /*0740*/  PLOP3.LUT P0, PT, PT, PT, UP0, 0x80, 0x0 ;  /* 0x000000000000781c */ /* 0x000fda0003f0f008 */
[----:B------:R-:W-:Y:S05]  /*0750*/  @P0 EXIT ;  /* 0x000000000000094d */ /* 0x000fea0003800000 */
[----:B------:R-:W-:Y:S01]  /*0760*/  ULDC.64 UR4, c[0x0][0x650] ;  /* 0x0001940000047ab9 */ /* 0x000fe20000000a00 */
[----:B------:R-:W-:Y:S01]  /*0770*/  UMOV UR43, 0xffffffff ;  /* 0xffffffff002b7882 */ /* 0x000fe20000000000 */
[----:B------:R-:W-:Y:S01]  /*0780*/  ISETP.GE.U32.AND P0, PT, R16, UR4, PT ;  /* 0x0000000410007c0c */ /* 0x000fe2000bf06070 */
[----:B------:R-:W-:Y:S01]  /*0790*/  UMOV UR39, 0xffffffff ;  /* 0xffffffff00277882 */ /* 0x000fe20000000000 */
[----:B------:R-:W-:Y:S01]  /*07a0*/  UMOV UR40, 0xffffffff ;  /* 0xffffffff00287882 */ /* 0x000fe20000000000 */
[----:B------:R-:W-:Y:S02]  /*07b0*/  PRMT R6, RZ, 0x7610, R6 ;  /* 0x00007610ff067816 */ /* 0x000fe40000000006 */
[----:B------:R-:W-:-:S13]  /*07c0*/  ISETP.GE.U32.AND.EX P0, PT, R17, UR5, PT, P0 ;  /* 0x0000000511007c0c */ /* 0x000fda000bf06100 */
[----:B------:R-:W-:Y:S05]  /*07d0*/  @P0 BRA `(.L_x_5) ;  /* 0x0000000400680947 */ /* 0x000fea0003800000 */
[----:B------:R-:W0:Y:S01]  /*07e0*/  LDC.64 R12, c[0x0][0x628] ;  /* 0x00018a00ff0c7b82 */ /* 0x000e220000000a00 */
[----:B------:R-:W-:Y:S02]  /*07f0*/  IMAD.MOV.U32 R4, RZ, RZ, R16 ;  /* 0x000000ffff047224 */ /* 0x000fe400078e0010 */
[----:B------:R-:W-:-:S05]  /*0800*/  IMAD.MOV.U32 R5, RZ, RZ, R17 ;  /* 0x000000ffff057224 */ /* 0x000fca00078e0011 */
[----:B------:R-:W1:Y:S08]  /*0810*/  LDC R10, c[0x0][0x630] ;  /* 0x00018c00ff0a7b82 */ /* 0x000e700000000800 */
[----:B------:R-:W2:Y:S01]  /*0820*/  LDC.64 R14, c[0x0][0x620] ;  /* 0x00018800ff0e7b82 */ /* 0x000ea20000000a00 */
[----:B0-----:R-:W-:-:S04]  /*0830*/  ISETP.NE.U32.AND P0, PT, R12, RZ, PT ;  /* 0x000000ff0c00720c */ /* 0x001fc80003f05070 */
[----:B------:R-:W-:-:S13]  /*0840*/  ISETP.NE.AND.EX P0, PT, R13, RZ, PT, P0 ;  /* 0x000000ff0d00720c */ /* 0x000fda0003f05300 */
[----:B-12---:R-:W-:Y:S05]  /*0850*/  @!P0 BRA `(.L_x_6) ;  /* 0x0000000000288947 */ /* 0x006fea0003800000 */
[----:B------:R-:W0:Y:S02]  /*0860*/  LDC R9, c[0x0][0x634] ;  /* 0x00018d00ff097b82 */ /* 0x000e240000000800 */
[----:B0-----:R-:W-:-:S05]  /*0870*/  IADD3 R9, P0, R16, R9, RZ ;  /* 0x0000000910097210 */ /* 0x001fca0007f1e0ff */
[----:B------:R-:W-:-:S04]  /*0880*/  IMAD.X R11, RZ, RZ, R17, P0 ;  /* 0x000000ffff0b7224 */ /* 0x000fc800000e0611 */
[----:B------:R-:W-:-:S04]  /*0890*/  IMAD.WIDE.U32 R4, R11, R12, RZ ;  /* 0x0000000c0b047225 */ /* 0x000fc800078e00ff */
[----:B------:R-:W-:-:S04]  /*08a0*/  IMAD.WIDE.U32 R6, P0, R9, R13, R4 ;  /* 0x0000000d09067225 */ /* 0x000fc80007800004 */
[----:B------:R-:W-:-:S04]  /*08b0*/  IMAD.WIDE.U32 R4, R9, R12, RZ ;  /* 0x0000000c09047225 */ /* 0x000fc800078e00ff */
[----:B------:R-:W-:Y:S01]  /*08c0*/  IMAD.X R9, RZ, RZ, RZ, P0 ;  /* 0x000000ffff097224 */ /* 0x000fe200000e06ff */
[----:B------:R-:W-:Y:S01]  /*08d0*/  IADD3 RZ, P0, R5, R6, RZ ;  /* 0x0000000605ff7210 */ /* 0x000fe20007f1e0ff */
[----:B------:R-:W-:-:S04]  /*08e0*/  IMAD.MOV.U32 R8, RZ, RZ, R7 ;  /* 0x000000ffff087224 */ /* 0x000fc800078e0007 */
[----:B------:R-:W-:-:S08]  /*08f0*/  IMAD.WIDE.U32.X R4, R11, R13, R8, P0 ;  /* 0x0000000d0b047225 */ /* 0x000fd000000e0408 */
.L_x_6:
[-CC-:B------:R-:W-:Y:S01]  /*0900*/  SHF.R.U64 R24, R4, R10.reuse, R5.reuse ;  /* 0x0000000a04187219 */ /* 0x180fe20000001205 */
[----:B------:R-:W0:Y:S01]  /*0910*/  LDC R8, c[0x0][0x618] ;  /* 0x00018600ff087b82 */ /* 0x000e220000000800 */
[----:B------:R-:W-:Y:S01]  /*0920*/  SHF.R.U32.HI R4, RZ, R10, R5 ;  /* 0x0000000aff047219 */ /* 0x000fe20000011605 */
[----:B------:R-:W-:Y:S01]  /*0930*/  ULDC UR4, c[0x0][0x150] ;  /* 0x0000540000047ab9 */ /* 0x000fe20000000800 */
[----:B------:R-:W-:Y:S01]  /*0940*/  IADD3 R9, P0, RZ, -R24, RZ ;  /* 0x80000018ff097210 */ /* 0x000fe20007f1e0ff */
[----:B------:R-:W-:Y:S01]  /*0950*/  IMAD.MOV.U32 R5, RZ, RZ, R17 ;  /* 0x000000ffff057224 */ /* 0x000fe200078e0011 */
[----:B------:R-:W-:-:S03]  /*0960*/  I2FP.F32.U32 R3, R2 ;  /* 0x0000000200037245 */ /* 0x000fc60000201000 */
[----:B------:R-:W1:Y:S01]  /*0970*/  LDC.64 R18, c[0x0][0x640] ;  /* 0x00019000ff127b82 */ /* 0x000e620000000a00 */
[----:B------:R-:W-:Y:S02]  /*0980*/  IMAD.X R11, RZ, RZ, ~R4, P0 ;  /* 0x000000ffff0b7224 */ /* 0x000fe400000e0e04 */
[----:B------:R-:W-:Y:S01]  /*0990*/  FMUL R3, R3, UR4 ;  /* 0x0000000403037c20 */ /* 0x000fe20008400000 */
[----:B------:R-:W-:Y:S01]  /*09a0*/  IMAD.MOV.U32 R4, RZ, RZ, R16 ;  /* 0x000000ffff047224 */ /* 0x000fe200078e0010 */
[----:B------:R-:W-:Y:S01]  /*09b0*/  ULDC UR4, c[0x0][0x154] ;  /* 0x0000550000047ab9 */ /* 0x000fe20000000800 */
[-C--:B------:R-:W-:Y:S02]  /*09c0*/  IMAD R6, R11, R14.reuse, RZ ;  /* 0x0000000e0b067224 */ /* 0x080fe400078e02ff */
[C---:B------:R-:W-:Y:S01]  /*09d0*/  IMAD.WIDE.U32 R4, R9.reuse, R14, R4 ;  /* 0x0000000e09047225 */ /* 0x040fe200078e0004 */
[----:B------:R-:W2:Y:S01]  /*09e0*/  LDC R10, c[0x0][0x608] ;  /* 0x00018200ff0a7b82 */ /* 0x000ea20000000800 */
[----:B------:R-:W3:Y:S02]  /*09f0*/  F2I.U32.TRUNC.NTZ R3, R3 ;  /* 0x0000000300037305 */ /* 0x000ee4000020f000 */
[----:B------:R-:W-:-:S04]  /*0a00*/  IMAD R9, R9, R15, R6 ;  /* 0x0000000f09097224 */ /* 0x000fc800078e0206 */
[----:B------:R-:W-:Y:S01]  /*0a10*/  IMAD.IADD R5, R5, 0x1, R9 ;  /* 0x0000000105057824 */ /* 0x000fe200078e0209 */
[----:B------:R-:W4:Y:S01]  /*0a20*/  LDC R7, c[0x0][0x144] ;  /* 0x00005100ff077b82 */ /* 0x000f220000000800 */
[----:B------:R-:W-:-:S03]  /*0a30*/  IMAD.MOV.U32 R9, RZ, RZ, 0x1 ;  /* 0x00000001ff097424 */ /* 0x000fc600078e00ff */
[----:B0-----:R-:W-:Y:S02]  /*0a40*/  SHF.R.U64 R12, R4, R8, R5 ;  /* 0x00000008040c7219 */ /* 0x001fe40000001205 */
[----:B------:R-:W-:Y:S02]  /*0a50*/  I2FP.F32.U32 R4, R0 ;  /* 0x0000000000047245 */ /* 0x000fe40000201000 */
[----:B------:R-:W0:Y:S01]  /*0a60*/  LDC R14, c[0x0][0x658] ;  /* 0x00019600ff0e7b82 */ /* 0x000e220000000800 */
[----:B-1----:R-:W-:Y:S01]  /*0a70*/  ISETP.NE.U32.AND P0, PT, R18, RZ, PT ;  /* 0x000000ff1200720c */ /* 0x002fe20003f05070 */
[----:B---3--:R-:W-:Y:S02]  /*0a80*/  IMAD.MOV R6, RZ, RZ, -R3 ;  /* 0x000000ffff067224 */ /* 0x008fe400078e0a03 */
[----:B------:R-:W-:Y:S01]  /*0a90*/  FMUL R4, R4, UR4 ;  /* 0x0000000404047c20 */ /* 0x000fe20008400000 */
[----:B------:R-:W-:Y:S01]  /*0aa0*/  SHF.R.U32.HI R3, RZ, R8, R5 ;  /* 0x00000008ff037219 */ /* 0x000fe20000011605 */
[----:B------:R-:W-:Y:S01]  /*0ab0*/  IMAD.MOV.U32 R5, RZ, RZ, -0x1 ;  /* 0xffffffffff057424 */ /* 0x000fe200078e00ff */
[----:B------:R-:W-:Y:S01]  /*0ac0*/  ISETP.NE.AND.EX P0, PT, R19, RZ, PT, P0 ;  /* 0x000000ff1300720c */ /* 0x000fe20003f05300 */
[----:B------:R1:W3:Y:S01]  /*0ad0*/  F2I.U32.TRUNC.NTZ R11, R4 ;  /* 0x00000004000b7305 */ /* 0x0002e2000020f000 */
[----:B------:R-:W1:Y:S01]  /*0ae0*/  LDC R13, c[0x0][0x148] ;  /* 0x00005200ff0d7b82 */ /* 0x000e620000000800 */
[----:B--2---:R-:W-:-:S02]  /*0af0*/  SHF.R.U64 R23, R12, R10, R3 ;  /* 0x0000000a0c177219 */ /* 0x004fc40000001203 */
[----:B------:R-:W-:-:S05]  /*0b00*/  SHF.R.U32.HI R3, RZ, R10, R3 ;  /* 0x0000000aff037219 */ /* 0x000fca0000011603 */
[----:B------:R-:W2:Y:S01]  /*0b10*/  LDC R17, c[0x0][0x600] ;  /* 0x00018000ff117b82 */ /* 0x000ea20000000800 */
[----:B----4-:R-:W-:-:S07]  /*0b20*/  IMAD R8, R7, R6, R2 ;  /* 0x0000000607087224 */ /* 0x010fce00078e0202 */
[----:B------:R-:W4:Y:S01]  /*0b30*/  LDC R16, c[0x0][0x648] ;  /* 0x00019200ff107b82 */ /* 0x000f220000000800 */
[-C--:B0-----:R-:W-:Y:S02]  /*0b40*/  SHF.L.U32 R2, R5, R14.reuse, RZ ;  /* 0x0000000e05027219 */ /* 0x081fe400000006ff */
[--C-:B------:R-:W-:Y:S02]  /*0b50*/  SHF.R.U64 R22, R23, R14, R3.reuse ;  /* 0x0000000e17167219 */ /* 0x100fe40000001203 */
[----:B------:R-:W-:Y:S02]  /*0b60*/  LOP3.LUT R10, RZ, R2, RZ, 0x33, !PT ;  /* 0x00000002ff0a7212 */ /* 0x000fe400078e33ff */
[-C--:B------:R-:W-:Y:S01]  /*0b70*/  SHF.R.U32.HI R3, RZ, R14.reuse, R3 ;  /* 0x0000000eff037219 */ /* 0x080fe20000011603 */
[----:B------:R-:W0:Y:S01]  /*0b80*/  LDC R21, c[0x0][0x638] ;  /* 0x00018e00ff157b82 */ /* 0x000e220000000800 */
[----:B------:R-:W-:Y:S01]  /*0b90*/  SHF.L.U32 R9, R9, R14, RZ ;  /* 0x0000000e09097219 */ /* 0x000fe200000006ff */
[----:B------:R-:W-:-:S06]  /*0ba0*/  IMAD.MOV.U32 R2, RZ, RZ, R22 ;  /* 0x000000ffff027224 */ /* 0x000fcc00078e0016 */
[----:B------:R-:W0:Y:S01]  /*0bb0*/  LDC R20, c[0x0][0x610] ;  /* 0x00018400ff147b82 */ /* 0x000e220000000800 */
[----:B-1-3--:R-:W-:Y:S05]  /*0bc0*/  @!P0 BRA `(.L_x_7) ;  /* 0x0000000000288947 */ /* 0x00afea0003800000 */
[----:B------:R-:W1:Y:S02]  /*0bd0*/  LDC R7, c[0x0][0x64c] ;  /* 0x00019300ff077b82 */ /* 0x000e640000000800 */
[----:B-1----:R-:W-:-:S05]  /*0be0*/  IADD3 R7, P0, R22, R7, RZ ;  /* 0x0000000716077210 */ /* 0x002fca0007f1e0ff */
        /* <DEDUP_REMOVED lines=8> */
.L_x_7:
[----:B----4-:R-:W-:Y:S01]  /*0c70*/  SHF.R.U64 R2, R2, R16, R3 ;  /* 0x0000001002027219 */ /* 0x010fe20000001203 */
[----:B--2---:R-:W-:Y:S01]  /*0c80*/  VIADD R3, R17, 0xffffffff ;  /* 0xffffffff11037836 */ /* 0x004fe20000000000 */
[----:B------:R-:W-:Y:S01]  /*0c90*/  LOP3.LUT R10, R23, R10, RZ, 0xc0, !PT ;  /* 0x0000000a170a7212 */ /* 0x000fe200078ec0ff */
[----:B------:R-:W-:Y:S01]  /*0ca0*/  IMAD.MOV R11, RZ, RZ, -R11 ;  /* 0x000000ffff0b7224 */ /* 0x000fe200078e0a0b */
[----:B------:R-:W-:Y:S01]  /*0cb0*/  R2UR UR40, R24 ;  /* 0x00000000182872ca */ /* 0x000fe200000e0000 */
[----:B------:R-:W-:Y:S01]  /*0cc0*/  IMAD.MOV R4, RZ, RZ, -R2 ;  /* 0x000000ffff047224 */ /* 0x000fe200078e0a02 */
[----:B------:R-:W-:Y:S01]  /*0cd0*/  LOP3.LUT R3, R12, R3, RZ, 0xc0, !PT ;  /* 0x000000030c037212 */ /* 0x000fe200078ec0ff */
[----:B------:R-:W-:Y:S02]  /*0ce0*/  @P2 IMAD R8, R13, R11, R0 ;  /* 0x0000000b0d082224 */ /* 0x000fe400078e0200 */
[----:B------:R-:W-:Y:S02]  /*0cf0*/  IMAD R9, R9, R2, R10 ;  /* 0x0000000209097224 */ /* 0x000fe400078e020a */
[----:B0-----:R-:W-:-:S02]  /*0d00*/  IMAD R0, R4, R21, R22 ;  /* 0x0000001504007224 */ /* 0x001fc400078e0216 */
[----:B------:R-:W-:Y:S02]  /*0d10*/  IMAD R8, R9, R20, R8 ;  /* 0x0000001409087224 */ /* 0x000fe400078e0208 */
[----:B------:R-:W-:Y:S02]  /*0d20*/  IMAD R3, R0, R17, R3 ;  /* 0x0000001100037224 */ /* 0x000fe400078e0203 */
[----:B------:R-:W-:-:S03]  /*0d30*/  IMAD.MOV.U32 R6, RZ, RZ, 0x1 ;  /* 0x00000001ff067424 */ /* 0x000fc600078e00ff */
[----:B------:R-:W-:Y:S02]  /*0d40*/  SEL R0, R3, R8, !P2 ;  /* 0x0000000803007207 */ /* 0x000fe40005000000 */
[----:B------:R-:W-:Y:S02]  /*0d50*/  SEL R8, R8, R3, !P2 ;  /* 0x0000000308087207 */ /* 0x000fe40005000000 */
[----:B------:R-:W-:Y:S02]  /*0d60*/  R2UR UR39, R0 ;  /* 0x00000000002772ca */ /* 0x000fe400000e0000 */
[----:B------:R-:W-:-:S15]  /*0d70*/  R2UR UR43, R8 ;  /* 0x00000000082b72ca */ /* 0x000fde00000e0000 */
.L_x_5:
[----:B------:R-:W-:-:S08]  /*0d80*/  NOP ;  /* 0x0000000000007918 */ /* 0x000fd00000000000 */
[----:B------:R-:W0:Y:S02]  /*0d90*/  USETMAXREG.TRY_ALLOC.CTAPOOL UP0, 0xf0 ;  /* 0x000000f0000079c8 */ /* 0x000e240008000600 */
[----:B0-----:R-:W-:-:S13]  /*0da0*/  PLOP3.LUT P0, PT, PT, PT, UP0, 0x80, 0x0 ;  /* 0x000000000000781c */ /* 0x001fda0003f0f008 */
[----:B------:R-:W-:Y:S05]  /*0db0*/  @!P0 BRA `(.L_x_5) ;  /* 0xfffffffc00f08947 */ /* 0x000fea000383ffff */
[----:B------:R-:W-:Y:S01]  /*0dc0*/  ULDC.64 UR4, c[0x0][0x598] ;  /* 0x0001660000047ab9 */ /* 0x000fe20000000a00 */
[----:B------:R-:W-:Y:S01]  /*0dd0*/  ULDC.64 UR44, c[0x0][0x208] ;  /* 0x00008200002c7ab9 */ /* 0x000fe20000000a00 */
[----:B------:R-:W-:-:S04]  /*0de0*/  ISETP.NE.U32.AND P0, PT, RZ, UR4, PT ;  /* 0x00000004ff007c0c */ /* 0x000fc8000bf05070 */
[----:B------:R-:W-:-:S13]  /*0df0*/  ISETP.NE.AND.EX P0, PT, RZ, UR5, PT, P0 ;  /* 0x00000005ff007c0c */ /* 0x000fda000bf05300 */
[----:B------:R-:W-:Y:S05]  /*0e00*/  @!P0 BRA `(.L_x_8) ;  /* 0x00000000001c8947 */ /* 0x000fea0003800000 */
[----:B------:R-:W0:Y:S02]  /*0e10*/  LDC.64 R2, c[0x0][0x598] ;  /* 0x00016600ff027b82 */ /* 0x000e240000000a00 */
[----:B0-----:R-:W2:Y:S02]  /*0e20*/  LDG.E.64 R2, desc[UR44][R2.64] ;  /* 0x0000002c02027981 */ /* 0x001ea4000c1e1b00 */
[----:B--2---:R-:W-:-:S04]  /*0e30*/  ISETP.NE.U32.AND P0, PT, R2, RZ, PT ;  /* 0x000000ff0200720c */ /* 0x004fc80003f05070 */
[----:B------:R-:W-:-:S13]  /*0e40*/  ISETP.NE.AND.EX P0, PT, R3, RZ, PT, P0 ;  /* 0x000000ff0300720c */ /* 0x000fda0003f05300 */
[----:B------:R-:W-:Y:S05]  /*0e50*/  @!P0 BRA `(.L_x_8) ;  /* 0x0000000000088947 */ /* 0x000fea0003800000 */
[----:B------:R0:W5:Y:S01]  /*0e60*/  LD.E R2, desc[UR44][R2.64] ;  /* 0x0000002c02027980 */ /* 0x000162000c101900 */
[----:B------:R-:W-:Y:S05]  /*0e70*/  BRA `(.L_x_9) ;  /* 0x0000000000247947 */ /* 0x000fea0003800000 */
.L_x_8:
[----:B------:R-:W-:Y:S02]  /*0e80*/  ULDC.64 UR4, c[0x0][0x588] ;  /* 0x0001620000047ab9 */ /* 0x000fe40000000a00 */
[----:B------:R-:W-:-:S04]  /*0e90*/  ISETP.NE.U32.AND P0, PT, RZ, UR4, PT ;  /* 0x00000004ff007c0c */ /* 0x000fc8000bf05070 */
[----:B------:R-:W-:-:S13]  /*0ea0*/  ISETP.NE.AND.EX P0, PT, RZ, UR5, PT, P0 ;  /* 0x00000005ff007c0c */ /* 0x000fda000bf05300 */
[----:B------:R-:W-:Y:S05]  /*0eb0*/  @!P0 BRA `(.L_x_10) ;  /* 0x00000000000c8947 */ /* 0x000fea0003800000 */
[----:B------:R-:W0:Y:S02]  /*0ec0*/  LDC.64 R2, c[0x0][0x588] ;  /* 0x00016200ff027b82 */ /* 0x000e240000000a00 */
[----:B0-----:R1:W5:Y:S01]  /*0ed0*/  LDG.E R2, desc[UR44][R2.64] ;  /* 0x0000002c02027981 */ /* 0x001362000c1e1900 */
[----:B------:R-:W-:Y:S05]  /*0ee0*/  BRA `(.L_x_9) ;  /* 0x0000000000087947 */ /* 0x000fea0003800000 */
.L_x_10:
[----:B------:R-:W-:Y:S02]  /*0ef0*/  ULDC UR4, c[0x0][0x580] ;  /* 0x0001600000047ab9 */ /* 0x000fe40000000800 */
[----:B------:R-:W-:-:S07]  /*0f00*/  IMAD.U32 R2, RZ, RZ, UR4 ;  /* 0x00000004ff027e24 */ /* 0x000fce000f8e00ff */
.L_x_9:
[----:B------:R-:W-:Y:S02]  /*0f10*/  ULDC.64 UR4, c[0x0][0x5a0] ;  /* 0x0001680000047ab9 */ /* 0x000fe40000000a00 */
[----:B------:R-:W-:-:S04]  /*0f20*/  ISETP.NE.U32.AND P0, PT, RZ, UR4, PT ;  /* 0x00000004ff007c0c */ /* 0x000fc8000bf05070 */
[----:B------:R-:W-:-:S13]  /*0f30*/  ISETP.NE.AND.EX P0, PT, RZ, UR5, PT, P0 ;  /* 0x00000005ff007c0c */ /* 0x000fda000bf05300 */
[----:B------:R-:W-:Y:S05]  /*0f40*/  @!P0 BRA `(.L_x_11) ;  /* 0x00000000001c8947 */ /* 0x000fea0003800000 */
[----:B------:R-:W2:Y:S02]  /*0f50*/  LDC.64 R4, c[0x0][0x5a0] ;  /* 0x00016800ff047b82 */ /* 0x000ea40000000a00 */
[----:B--2---:R-:W2:Y:S02]  /*0f60*/  LDG.E.64 R4, desc[UR44][R4.64] ;  /* 0x0000002c04047981 */ /* 0x004ea4000c1e1b00 */
[----:B--2---:R-:W-:-:S04]  /*0f70*/  ISETP.NE.U32.AND P0, PT, R4, RZ, PT ;  /* 0x000000ff0400720c */ /* 0x004fc80003f05070 */
[----:B------:R-:W-:-:S13]  /*0f80*/  ISETP.NE.AND.EX P0, PT, R5, RZ, PT, P0 ;  /* 0x000000ff0500720c */ /* 0x000fda0003f05300 */
[----:B------:R-:W-:Y:S05]  /*0f90*/  @!P0 BRA `(.L_x_11) ;  /* 0x0000000000088947 */ /* 0x000fea0003800000 */
[----:B------:R2:W5:Y:S01]  /*0fa0*/  LD.E R16, desc[UR44][R4.64] ;  /* 0x0000002c04107980 */ /* 0x000562000c101900 */
[----:B------:R-:W-:Y:S05]  /*0fb0*/  BRA `(.L_x_12) ;  /* 0x0000000000247947 */ /* 0x000fea0003800000 */
.L_x_11:
[----:B------:R-:W-:Y:S02]  /*0fc0*/  ULDC.64 UR4, c[0x0][0x590] ;  /* 0x0001640000047ab9 */ /* 0x000fe40000000a00 */
[----:B------:R-:W-:-:S04]  /*0fd0*/  ISETP.NE.U32.AND P0, PT, RZ, UR4, PT ;  /* 0x00000004ff007c0c */ /* 0x000fc8000bf05070 */
[----:B------:R-:W-:-:S13]  /*0fe0*/  ISETP.NE.AND.EX P0, PT, RZ, UR5, PT, P0 ;  /* 0x00000005ff007c0c */ /* 0x000fda000bf05300 */
[----:B------:R-:W-:Y:S05]  /*0ff0*/  @!P0 BRA `(.L_x_13) ;  /* 0x00000000000c8947 */ /* 0x000fea0003800000 */
[----:B------:R-:W2:Y:S02]  /*1000*/  LDC.64 R16, c[0x0][0x590] ;  /* 0x00016400ff107b82 */ /* 0x000ea40000000a00 */
[----:B--2---:R3:W5:Y:S01]  /*1010*/  LDG.E R16, desc[UR44][R16.64] ;  /* 0x0000002c10107981 */ /* 0x004762000c1e1900 */
[----:B------:R-:W-:Y:S05]  /*1020*/  BRA `(.L_x_12) ;  /* 0x0000000000087947 */ /* 0x000fea0003800000 */
.L_x_13:
[----:B------:R-:W-:Y:S02]  /*1030*/  ULDC UR4, c[0x0][0x584] ;  /* 0x0001610000047ab9 */ /* 0x000fe40000000800 */
[----:B------:R-:W-:-:S07]  /*1040*/  IMAD.U32 R16, RZ, RZ, UR4 ;  /* 0x00000004ff107e24 */ /* 0x000fce000f8e00ff */
.L_x_12:
[----:B------:R-:W-:-:S13]  /*1050*/  LOP3.LUT P0, RZ, R6, 0xff, RZ, 0xc0, !PT ;  /* 0x000000ff06ff7812 */ /* 0x000fda000780c0ff */
[----:B------:R-:W-:Y:S05]  /*1060*/  @!P0 EXIT ;  /* 0x000000000000894d */ /* 0x000fea0003800000 */
[----:B------:R-:W-:Y:S01]  /*1070*/  ULDC UR4, c[0x0][0x28c] ;  /* 0x0000a30000047ab9 */ /* 0x000fe20000000800 */
[----:B------:R-:W-:Y:S01]  /*1080*/  UMOV UR36, URZ ;  /* 0x0000003f00247c82 */ /* 0x000fe20008000000 */
[----:B------:R-:W-:Y:S01]  /*1090*/  UIADD3 UR4, UR4, 0xf, URZ ;  /* 0x0000000f04047890 */ /* 0x000fe2000fffe03f */
[----:B------:R-:W-:-:S03]  /*10a0*/  UMOV UR37, URZ ;  /* 0x0000003f00257c82 */ /* 0x000fc60008000000 */
[----:B------:R-:W-:-:S04]  /*10b0*/  USHF.R.S32.HI UR5, URZ, 0x1f, UR4 ;  /* 0x0000001f3f057899 */ /* 0x000fc80008011404 */
[----:B------:R-:W-:-:S04]  /*10c0*/  ULEA.HI UR5, UR5, UR4, URZ, 0x4 ;  /* 0x0000000405057291 */ /* 0x000fc8000f8f203f */
[----:B------:R-:W-:-:S12]  /*10d0*/  USHF.R.S32.HI UR41, URZ, 0x4, UR5 ;  /* 0x000000043f297899 */ /* 0x000fd80008011405 */
.L_x_467:
[----:B------:R-:W4:Y:S01]  /*10e0*/  S2R R0, SR_TID.X ;  /* 0x0000000000007919 */ /* 0x000f220000002100 */
[----:B------:R-:W0:Y:S01]  /*10f0*/  S2UR UR6, SR_CgaCtaId ;  /* 0x00000000000679c3 */ /* 0x000e220000008800 */
[----:B------:R-:W-:Y:S02]  /*1100*/  UMOV UR42, 0x400 ;  /* 0x00000400002a7882 */ /* 0x000fe40000000000 */
[----:B0-----:R-:W-:Y:S01]  /*1110*/  ULEA UR42, UR6, UR42, 0x18 ;  /* 0x0000002a062a7291 */ /* 0x001fe2000f8ec03f */
[----:B----4-:R-:W-:-:S04]  /*1120*/  LOP3.LUT R0, R0, 0x80, RZ, 0xc0, !PT ;  /* 0x0000008000007812 */ /* 0x010fc800078ec0ff */
[----:B------:R-:W-:-:S06]  /*1130*/  SHF.R.U32.HI R0, RZ, 0x7, R0 ;  /* 0x00000007ff007819 */ /* 0x000fcc0000011600 */
[----:B------:R-:W0:Y:S02]  /*1140*/  SHFL.IDX PT, R0, R0, RZ, 0x1f ;  /* 0x00001fff00007589 */ /* 0x000e2400000e0000 */
[----:B0-----:R-:W-:-:S13]  /*1150*/  R2UR UR4, R0 ;  /* 0x00000000000472ca */ /* 0x001fda00000e0000 */
[----:B------:R-:W-:-:S04]  /*1160*/  ULEA.HI UR5, UR4, UR4, URZ, 0x1 ;  /* 0x0000000404057291 */ /* 0x000fc8000f8f083f */
[----:B------:R-:W-:-:S04]  /*1170*/  ULOP3.LUT UR5, UR5, 0x1ffffe, URZ, 0xc0, !UPT ;  /* 0x001ffffe05057892 */ /* 0x000fc8000f8ec03f */
[----:B------:R-:W-:-:S03]  /*1180*/  UIADD3 UR5, UR4, -UR5, URZ ;  /* 0x8000000504057290 */ /* 0x000fc6000fffe03f */
[----:B------:R-:W-:Y:S01]  /*1190*/  ULDC UR4, c[0x0][0x28c] ;  /* 0x0000a30000047ab9 */ /* 0x000fe20000000800 */
[----:B------:R-:W-:Y:S01]  /*11a0*/  ULEA UR5, UR5, UR42, 0xb ;  /* 0x0000002a05057291 */ /* 0x000fe2000f8e583f */
[----:B------:R-:W-:-:S03]  /*11b0*/  ISETP.LT.AND P0, PT, RZ, UR4, PT ;  /* 0x00000004ff007c0c */ /* 0x000fc6000bf01270 */
[----:B------:R-:W-:-:S04]  /*11c0*/  UIADD3 UR5, UR5, 0x180, URZ ;  /* 0x0000018005057890 */ /* 0x000fc8000fffe03f */
[----:B------:R-:W-:-:S04]  /*11d0*/  USHF.R.U32.HI UR5, URZ, 0x4, UR5 ;  /* 0x000000043f057899 */ /* 0x000fc80008011605 */
[----:B------:R-:W-:Y:S02]  /*11e0*/  ULOP3.LUT UR46, UR5, 0x3fff, URZ, 0xc0, !UPT ;  /* 0x00003fff052e7892 */ /* 0x000fe4000f8ec03f */
[----:B---3-5:R-:W-:Y:S10]  /*11f0*/  @P0 BRA `(.L_x_14) ;  /* 0x0000000000400947 */ /* 0x028ff40003800000 */
[----:B------:R-:W-:Y:S01]  /*1200*/  MOV R0, 0x0 ;  /* 0x0000000000007802 */ /* 0x000fe20000000f00 */
[----:B------:R-:W-:Y:S01]  /*1210*/  ULDC.64 UR4, c[0x4][0x68] ;  /* 0x01001a0000047ab9 */ /* 0x000fe20000000a00 */
[----:B------:R-:W-:Y:S01]  /*1220*/  ULDC.64 UR6, c[0x4][0x8] ;  /* 0x0100020000067ab9 */ /* 0x000fe20000000a00 */
[----:B--2---:R-:W-:Y:S01]  /*1230*/  IMAD.U32 R4, RZ, RZ, UR4 ;  /* 0x00000004ff047e24 */ /* 0x004fe2000f8e00ff */
[----:B------:R0:W2:Y:S01]  /*1240*/  LDC.64 R14, c[0x4][R0] ;  /* 0x01000000000e7b82 */ /* 0x0000a20000000a00 */
[----:B------:R-:W-:Y:S01]  /*1250*/  IMAD.U32 R5, RZ, RZ, UR5 ;  /* 0x00000005ff057e24 */ /* 0x000fe2000f8e00ff */
[----:B------:R-:W-:Y:S01]  /*1260*/  ULDC.64 UR4, c[0x4][0x70] ;  /* 0x01001c0000047ab9 */ /* 0x000fe20000000a00 */
[----:B------:R-:W-:Y:S02]  /*1270*/  IMAD.U32 R10, RZ, RZ, UR6 ;  /* 0x00000006ff0a7e24 */ /* 0x000fe4000f8e00ff */
[----:B------:R-:W-:Y:S02]  /*1280*/  IMAD.U32 R6, RZ, RZ, UR4 ;  /* 0x00000004ff067e24 */ /* 0x000fe4000f8e00ff */
[----:B------:R-:W-:-:S02]  /*1290*/  IMAD.U32 R7, RZ, RZ, UR5 ;  /* 0x00000005ff077e24 */ /* 0x000fc4000f8e00ff */
[----:B------:R-:W-:Y:S02]  /*12a0*/  IMAD.U32 R11, RZ, RZ, UR7 ;  /* 0x00000007ff0b7e24 */ /* 0x000fe4000f8e00ff */
[----:B------:R-:W-:Y:S02]  /*12b0*/  IMAD.MOV.U32 R8, RZ, RZ, 0x1e1 ;  /* 0x000001e1ff087424 */ /* 0x000fe400078e00ff */
[----:B------:R-:W-:Y:S02]  /*12c0*/  IMAD.MOV.U32 R12, RZ, RZ, 0x1 ;  /* 0x00000001ff0c7424 */ /* 0x000fe400078e00ff */
[----:B0-----:R-:W-:-:S07]  /*12d0*/  IMAD.MOV.U32 R13, RZ, RZ, RZ ;  /* 0x000000ffff0d7224 */ /* 0x001fce00078e00ff */
[----:B------:R-:W-:-:S07]  /*12e0*/  LEPC R20, `(.L_x_14) ;  /* 0x000000001014794e */ /* 0x000fce0000000000 */
[----:B-123-5:R-:W-:Y:S05]  /*12f0*/  CALL.ABS.NOINC R14 ;  /* 0x000000000e007343 */ /* 0x02efea0003c00000 */
.L_x_14:
[----:B------:R-:W-:-:S06]  /*1300*/  ULOP3.LUT UR4, UR38, 0x1, URZ, 0xfc, !UPT ;  /* 0x0000000126047892 */ /* 0x000fcc000f8efc3f */
[----:B------:R-:W-:-:S05]  /*1310*/  IMAD.U32 R0, RZ, RZ, UR4 ;  /* 0x00000004ff007e24 */ /* 0x000fca000f8e00ff */
[----:B------:R-:W-:-:S13]  /*1320*/  ISETP.NE.AND P0, PT, R0, 0x3, PT ;  /* 0x000000030000780c */ /* 0x000fda0003f05270 */
[----:B------:R-:W-:Y:S05]  /*1330*/  @!P0 BRA `(.L_x_15) ;  /* 0x0000000000048947 */ /* 0x000fea0003800000 */
[----:B------:R-:W-:Y:S01]  /*1340*/  BPT.TRAP 0x1 ;  /* 0x000000040000795c */ /* 0x000fe20000300000 */
.L_x_15:
[----:B-1----:R-:W-:Y:S02]  /*1350*/  IMAD.U32 R3, RZ, RZ, UR37 ;  /* 0x00000025ff037e24 */ /* 0x002fe4000f8e00ff */
[----:B------:R-:W-:-:S03]  /*1360*/  IMAD.U32 R0, RZ, RZ, UR36 ;  /* 0x00000024ff007e24 */ /* 0x000fc6000f8e00ff */
[----:B------:R-:W-:Y:S02]  /*1370*/  LEA R3, R3, UR42, 0x3 ;  /* 0x0000002a03037c11 */ /* 0x000fe4000f8e18ff */
[----:B------:R-:W-:-:S04]  /*1380*/  SHF.L.U32 R0, R0, 0x1f, RZ ;  /* 0x0000001f00007819 */ /* 0x000fc800000006ff */
[----:B------:R0:W1:Y:S01]  /*1390*/  SYNCS.PHASECHK.TRANS64.TRYWAIT P1, [R3+URZ], R0 ;  /* 0x00000000030075a7 */ /* 0x000062000802017f */
[----:B------:R-:W-:Y:S05]  /*13a0*/  @!P0 BRA `(.L_x_16) ;  /* 0x0000000000048947 */ /* 0x000fea0003800000 */
[----:B------:R-:W-:Y:S01]  /*13b0*/  BPT.TRAP 0x1 ;  /* 0x000000040000795c */ /* 0x000fe20000300000 */
.L_x_16:
[----:B-1----:R-:W-:Y:S05]  /*13c0*/  @P1 BRA `(.L_x_17) ;  /* 0x0000000000081947 */ /* 0x002fea0003800000 */
[----:B------:R-:W1:Y:S02]  /*13d0*/  SYNCS.PHASECHK.TRANS64.TRYWAIT P1, [R3+URZ], R0 ;  /* 0x00000000030075a7 */ /* 0x000e64000802017f */
[----:B-1----:R-:W-:Y:S05]  /*13e0*/  @!P1 BRA `(.L_x_18) ;  /* 0x0000012c00549947 */ /* 0x002fea0003800000 */
.L_x_17:
[----:B------:R-:W-:-:S04]  /*13f0*/  UISETP.LT.AND UP0, UPT, UR41, 0x1, UPT ;  /* 0x000000012900788c */ /* 0x000fc8000bf01270 */
[----:B------:R-:W-:-:S06]  /*1400*/  USEL UR4, UR41, 0x1, UP0 ;  /* 0x0000000129047887 */ /* 0x000fcc0008000000 */
[----:B01----:R-:W-:Y:S01]  /*1410*/  IMAD.U32 R0, RZ, RZ, UR4 ;  /* 0x00000004ff007e24 */ /* 0x003fe2000f8e00ff */
[----:B------:R-:W-:Y:S05]  /*1420*/  WARPSYNC.ALL ;  /* 0x0000000000007948 */ /* 0x000fea0003800000 */
[----:B------:R-:W-:-:S04]  /*1430*/  IADD3 R0, -R0, UR41, RZ ;  /* 0x0000002900007c10 */ /* 0x000fc8000fffe1ff */
[----:B------:R-:W-:Y:S01]  /*1440*/  ISETP.GE.AND P1, PT, R0, 0x1, PT ;  /* 0x000000010000780c */ /* 0x000fe20003f26270 */
[----:B------:R-:W-:Y:S01]  /*1450*/  UIADD3 UR4, UR42, 0x2c180, URZ ;  /* 0x0002c1802a047890 */ /* 0x000fe2000fffe03f */
[----:B------:R-:W-:Y:S01]  /*1460*/  WARPGROUP.ARRIVE ;  /* 0x00000000000079c5 */ /* 0x000fe20000000000 */
[----:B------:R-:W-:Y:S02]  /*1470*/  ULOP3.LUT UR32, UR46, 0x10000, URZ, 0xfc, !UPT ;  /* 0x000100002e207892 */ /* 0x000fe4000f8efc3f */
[----:B------:R-:W-:Y:S02]  /*1480*/  USHF.R.U32.HI UR4, URZ, 0x4, UR4 ;  /* 0x000000043f047899 */ /* 0x000fe40008011604 */
[----:B------:R-:W-:Y:S02]  /*1490*/  ULEA UR34, UR37, UR32, 0xa ;  /* 0x0000002025227291 */ /* 0x000fe4000f8e503f */
[----:B------:R-:W-:Y:S01]  /*14a0*/  ULOP3.LUT UR4, UR4, 0x3fff, URZ, 0xc0, !UPT ;  /* 0x00003fff04047892 */ /* 0x000fe2000f8ec03f */
[----:B------:R-:W-:Y:S01]  /*14b0*/  UMOV UR9, 0xc0000010 ;  /* 0xc000001000097882 */ /* 0x000fe20000000000 */
[----:B------:R-:W-:-:S02]  /*14c0*/  UMOV UR11, 0xc0000010 ;  /* 0xc0000010000b7882 */ /* 0x000fc40000000000 */
[----:B------:R-:W-:Y:S01]  /*14d0*/  ULOP3.LUT UR33, UR4, 0x10000, URZ, 0xfc, !UPT ;  /* 0x0001000004217892 */ /* 0x000fe2000f8efc3f */
[----:B------:R-:W-:Y:S01]  /*14e0*/  UMOV UR8, UR34 ;  /* 0x0000002200087c82 */ /* 0x000fe20008000000 */
[----:B------:R-:W-:Y:S02]  /*14f0*/  UMOV UR5, UR9 ;  /* 0x0000000900057c82 */ /* 0x000fe40008000000 */
[----:B------:R-:W-:Y:S01]  /*1500*/  UIMAD UR10, UR37, 0xe0, UR33 ;  /* 0x000000e0250a78a4 */ /* 0x000fe2000f8e0221 */
[----:B------:R-:W-:Y:S01]  /*1510*/  UMOV UR4, UR8 ;  /* 0x0000000800047c82 */ /* 0x000fe20008000000 */
[----:B------:R-:W-:Y:S02]  /*1520*/  UMOV UR7, 0xc0000010 ;  /* 0xc000001000077882 */ /* 0x000fe40000000000 */
[----:B------:R-:W-:Y:S02]  /*1530*/  UIADD3 UR6, UR10, 0x20, URZ ;  /* 0x000000200a067890 */ /* 0x000fe4000fffe03f */
[----:B------:R-:W-:Y:S01]  /*1540*/  UIADD3 UR14, UR10, 0x40, URZ ;  /* 0x000000400a0e7890 */ /* 0x000fe2000fffe03f */
[----:B------:R-:W-:-:S02]  /*1550*/  UMOV UR12, UR8 ;  /* 0x00000008000c7c82 */ /* 0x000fc40008000000 */
[----:B------:R-:W-:Y:S01]  /*1560*/  HGMMA.64x16x16.F32.BF16 R24, gdesc[UR8], RZ, !UPT, gsb0 ;  /* 0x00200000081879f0 */ /* 0x000fe2000c0018ff */
[----:B------:R-:W-:Y:S01]  /*1570*/  UMOV UR13, UR9 ;  /* 0x00000009000d7c82 */ /* 0x000fe20008000000 */
[----:B------:R-:W-:Y:S01]  /*1580*/  UMOV UR15, 0xc0000010 ;  /* 0xc0000010000f7882 */ /* 0x000fe20000000000 */
[----:B------:R-:W-:Y:S01]  /*1590*/  UIADD3 UR18, UR10, 0x60, URZ ;  /* 0x000000600a127890 */ /* 0x000fe2000fffe03f */
[----:B------:R-:W-:Y:S01]  /*15a0*/  UMOV UR16, UR8 ;  /* 0x0000000800107c82 */ /* 0x000fe20008000000 */
        /* <DEDUP_REMOVED lines=14> */
[----:B------:R-:W-:-:S02]  /*1690*/  WARPGROUP.DEPBAR.LE gsb0, 0x0 ;  /* 0x00008000000079c5 */ /* 0x000fc40000010000 */
[----:B------:R-:W-:Y:S01]  /*16a0*/  WARPGROUP.ARRIVE ;  /* 0x00000000000079c5 */ /* 0x000fe20000000000 */
[----:B------:R-:W-:Y:S04]  /*16b0*/  STL.64 [R1+0x20], R24 ;  /* 0x0000201801007387 */ /* 0x000fe80000100a00 */
[----:B------:R-:W-:Y:S01]  /*16c0*/  STL.64 [R1+0x28], R26 ;  /* 0x0000281a01007387 */ /* 0x000fe20000100a00 */
[----:B------:R-:W-:Y:S01]  /*16d0*/  HGMMA.64x16x16.F32.BF16 R208, gdesc[UR4], RZ, !UPT, gsb0 ;  /* 0x0020000004d079f0 */ /* 0x000fe2000c0018ff */
[----:B------:R-:W-:Y:S02]  /*16e0*/  UIADD3 UR4, UR34, 0x100, URZ ;  /* 0x0000010022047890 */ /* 0x000fe4000fffe03f */
[----:B------:R-:W-:Y:S04]  /*16f0*/  STL.64 [R1+0x30], R28 ;  /* 0x0000301c01007387 */ /* 0x000fe80000100a00 */
[----:B------:R0:W-:Y:S01]  /*1700*/  STL.64 [R1+0x38], R30 ;  /* 0x0000381e01007387 */ /* 0x0001e20000100a00 */
[----:B------:R-:W-:-:S02]  /*1710*/  WARPGROUP.DEPBAR.LE gsb0, 0x0 ;  /* 0x00008000000079c5 */ /* 0x000fc40000010000 */
[----:B------:R-:W-:-:S06]  /*1720*/  WARPGROUP.ARRIVE ;  /* 0x00000000000079c5 */ /* 0x000fcc0000000000 */
[----:B------:R-:W-:Y:S03]  /*1730*/  HGMMA.64x16x16.F32.BF16 R176, gdesc[UR12], RZ, !UPT, gsb0 ;  /* 0x002000000cb079f0 */ /* 0x000fe6000c0018ff */
[----:B------:R-:W-:Y:S02]  /*1740*/  WARPGROUP.DEPBAR.LE gsb0, 0x0 ;  /* 0x00008000000079c5 */ /* 0x000fe40000010000 */
        /* <DEDUP_REMOVED lines=10> */
[----:B------:R-:W-:Y:S01]  /*17f0*/  HGMMA.64x16x16.F32.BF16 R48, gdesc[UR28], RZ, !UPT, gsb0 ;  /* 0x002000001c3079f0 */ /* 0x000fe2000c0018ff */
[----:B------:R-:W-:Y:S01]  /*1800*/  UMOV UR28, UR4 ;  /* 0x00000004001c7c82 */ /* 0x000fe20008000000 */
[----:B------:R-:W-:Y:S01]  /*1810*/  UMOV UR29, 0xc0000010 ;  /* 0xc0000010001d7882 */ /* 0x000fe20000000000 */
[----:B------:R-:W-:Y:S01]  /*1820*/  UMOV UR24, UR28 ;  /* 0x0000001c00187c82 */ /* 0x000fe20008000000 */
        /* <DEDUP_REMOVED lines=26> */
[----:B------:R-:W-:Y:S02]  /*19d0*/  UIADD3 UR12, UR34, 0x200, URZ ;  /* 0x00000200220c7890 */ /* 0x000fe4000fffe03f */
[----:B------:R-:W-:Y:S01]  /*19e0*/  UIADD3 UR34, UR34, 0x300, URZ ;  /* 0x0000030022227890 */ /* 0x000fe2000fffe03f */
[----:B------:R-:W-:Y:S02]  /*19f0*/  WARPGROUP.DEPBAR.LE gsb0, 0x0 ;  /* 0x00008000000079c5 */ /* 0x000fe40000010000 */
[----:B------:R-:W-:-:S06]  /*1a00*/  WARPGROUP.ARRIVE ;  /* 0x00000000000079c5 */ /* 0x000fcc0000000000 */
[----:B------:R-:W-:Y:S03]  /*1a10*/  HGMMA.64x16x16.F32.BF16 R200, gdesc[UR4], RZ, !UPT, gsb0 ;  /* 0x0020000004c879f0 */ /* 0x000fe6000c0018ff */
[----:B------:R-:W-:Y:S02]  /*1a20*/  WARPGROUP.DEPBAR.LE gsb0, 0x0 ;  /* 0x00008000000079c5 */ /* 0x000fe40000010000 */
[----:B0-----:R-:W-:-:S06]  /*1a30*/  WARPGROUP.ARRIVE ;  /* 0x00000000000079c5 */ /* 0x001fcc0000000000 */
        /* <DEDUP_REMOVED lines=16> */
[----:B------:R-:W-:Y:S01]  /*1b40*/  WARPGROUP.ARRIVE ;  /* 0x00000000000079c5 */ /* 0x000fe20000000000 */
[----:B------:R-:W-:Y:S04]  /*1b50*/  STL.64 [R1], R24 ;  /* 0x0000001801007387 */ /* 0x000fe80000100a00 */
[----:B------:R-:W-:Y:S01]  /*1b60*/  STL.64 [R1+0x8], R26 ;  /* 0x0000081a01007387 */ /* 0x000fe20000100a00 */
[----:B------:R-:W-:Y:S03]  /*1b70*/  HGMMA.64x16x16.F32.BF16 R224, gdesc[UR8], RZ, !UPT, gsb0 ;  /* 0x0020000008e079f0 */ /* 0x000fe6000c0018ff */
        /* <DEDUP_REMOVED lines=35> */
[----:B0-----:R-:W-:-:S06]  /*1db0*/  WARPGROUP.ARRIVE ;  /* 0x00000000000079c5 */ /* 0x001fcc0000000000 */
        /* <DEDUP_REMOVED lines=20> */
[----:B------:R-:W-:Y:S05]  /*1f00*/  @!P1 BRA `(.L_x_19) ;  /* 0x0000000c00749947 */ /* 0x000fea0003800000 */
[----:B------:R-:W-:Y:S01]  /*1f10*/  UIADD3 UR35, UR37, 0x1, URZ ;  /* 0x0000000125237890 */ /* 0x000fe2000fffe03f */
[----:B------:R-:W-:Y:S01]  /*1f20*/  IMAD.MOV.U32 R3, RZ, RZ, R0 ;  /* 0x000000ffff037224 */ /* 0x000fe200078e0000 */
[----:B------:R-:W-:Y:S02]  /*1f30*/  UMOV UR34, UR37 ;  /* 0x0000002500227c82 */ /* 0x000fe40008000000 */
[----:B------:R-:W-:-:S04]  /*1f40*/  UISETP.NE.AND UP0, UPT, UR35, 0xb, UPT ;  /* 0x0000000b2300788c */ /* 0x000fc8000bf05270 */
[----:B------:R-:W-:Y:S02]  /*1f50*/  USEL UR4, URZ, 0x1, UP0 ;  /* 0x000000013f047887 */ /* 0x000fe40008000000 */
[----:B------:R-:W-:Y:S02]  /*1f60*/  USEL UR35, UR35, URZ, UP0 ;  /* 0x0000003f23237287 */ /* 0x000fe40008000000 */
[----:B------:R-:W-:-:S06]  /*1f70*/  ULOP3.LUT UR4, UR36, UR4, URZ, 0x3c, !UPT ;  /* 0x0000000424047292 */ /* 0x000fcc000f8e3c3f */
[----:B------:R-:W-:-:S07]  /*1f80*/  IMAD.U32 R6, RZ, RZ, UR4 ;  /* 0x00000004ff067e24 */ /* 0x000fce000f8e00ff */
.L_x_26:
[----:B------:R-:W-:Y:S05]  /*1f90*/  @!P0 BRA `(.L_x_20) ;  /* 0x0000000000048947 */ /* 0x000fea0003800000 */
[----:B------:R-:W-:Y:S01]  /*1fa0*/  BPT.TRAP 0x1 ;  /* 0x000000040000795c */ /* 0x000fe20000300000 */
.L_x_20:
[----:B------:R-:W-:Y:S01]  /*1fb0*/  ULEA UR4, UR35, UR42, 0x3 ;  /* 0x0000002a23047291 */ /* 0x000fe2000f8e183f */
[----:B--2---:R-:W-:-:S08]  /*1fc0*/  SHF.L.U32 R4, R6, 0x1f, RZ ;  /* 0x0000001f06047819 */ /* 0x004fd000000006ff */
[----:B------:R0:W1:Y:S01]  /*1fd0*/  SYNCS.PHASECHK.TRANS64.TRYWAIT P1, [UR4], R4 ;  /* 0x00000004ff0075a7 */ /* 0x0000620008020144 */
[----:B------:R-:W-:Y:S05]  /*1fe0*/  @!P0 BRA `(.L_x_21) ;  /* 0x0000000000048947 */ /* 0x000fea0003800000 */
[----:B------:R-:W-:Y:S01]  /*1ff0*/  BPT.TRAP 0x1 ;  /* 0x000000040000795c */ /* 0x000fe20000300000 */
.L_x_21:
[----:B-1----:R-:W-:Y:S05]  /*2000*/  @P1 BRA `(.L_x_22) ;  /* 0x0000000000081947 */ /* 0x002fea0003800000 */
[----:B------:R-:W1:Y:S02]  /*2010*/  SYNCS.PHASECHK.TRANS64.TRYWAIT P1, [UR4], R4 ;  /* 0x00000004ff0075a7 */ /* 0x000e640008020144 */
[----:B-1----:R-:W-:Y:S05]  /*2020*/  @!P1 BRA `(.L_x_23) ;  /* 0x0000012000589947 */ /* 0x002fea0003800000 */
.L_x_22:
[----:B------:R-:W-:Y:S04]  /*2030*/  STL.64 [R1+0x98], R222 ;  /* 0x000098de01007387 */ /* 0x000fe80000100a00 */
[----:B------:R-:W-:Y:S04]  /*2040*/  STL.64 [R1+0x90], R220 ;  /* 0x000090dc01007387 */ /* 0x000fe80000100a00 */
[----:B------:R-:W-:Y:S04]  /*2050*/  STL.64 [R1+0x88], R218 ;  /* 0x000088da01007387 */ /* 0x000fe80000100a00 */
[----:B------:R2:W-:Y:S04]  /*2060*/  STL.64 [R1+0x80], R216 ;  /* 0x000080d801007387 */ /* 0x0005e80000100a00 */
[----:B--2---:R-:W2:Y:S04]  /*2070*/  LDL.LU.64 R216, [R1+0x20] ;  /* 0x0000200001d87983 */ /* 0x004ea80000300a00 */
[----:B------:R-:W2:Y:S04]  /*2080*/  LDL.LU.64 R218, [R1+0x28] ;  /* 0x0000280001da7983 */ /* 0x000ea80000300a00 */
[----:B------:R-:W2:Y:S04]  /*2090*/  LDL.LU.64 R220, [R1+0x30] ;  /* 0x0000300001dc7983 */ /* 0x000ea80000300a00 */
[----:B------:R-:W2:Y:S01]  /*20a0*/  LDL.LU.64 R222, [R1+0x38] ;  /* 0x0000380001de7983 */ /* 0x000ea20000300a00 */
[----:B------:R-:W-:-:S02]  /*20b0*/  ULEA UR46, UR35, UR32, 0xa ;  /* 0x00000020232e7291 */ /* 0x000fc4000f8e503f */
[----:B------:R-:W-:Y:S01]  /*20c0*/  UIMAD UR6, UR35, 0xe0, UR33 ;  /* 0x000000e0230678a4 */ /* 0x000fe2000f8e0221 */
[----:B------:R-:W-:Y:S01]  /*20d0*/  UMOV UR5, 0xc0000010 ;  /* 0xc000001000057882 */ /* 0x000fe20000000000 */
[----:B------:R-:W-:Y:S02]  /*20e0*/  UMOV UR7, 0xc0000010 ;  /* 0xc000001000077882 */ /* 0x000fe40000000000 */
[----:B------:R-:W-:Y:S01]  /*20f0*/  UIADD3 UR10, UR6, 0x20, URZ ;  /* 0x00000020060a7890 */ /* 0x000fe2000fffe03f */
[----:B------:R-:W-:Y:S01]  /*2100*/  UMOV UR4, UR46 ;  /* 0x0000002e00047c82 */ /* 0x000fe20008000000 */
        /* <DEDUP_REMOVED lines=15> */
[----:B--2---:R-:W-:-:S06]  /*2200*/  WARPGROUP.ARRIVE ;  /* 0x00000000000079c5 */ /* 0x004fcc0000000000 */
[----:B------:R-:W-:Y:S03]  /*2210*/  HGMMA.64x16x16.F32.BF16 R216, gdesc[UR4], R216, gsb0 ;  /* 0x0020000004d879f0 */ /* 0x000fe600080018d8 */
[----:B------:R-:W-:Y:S02]  /*2220*/  WARPGROUP.DEPBAR.LE gsb0, 0x0 ;  /* 0x00008000000079c5 */ /* 0x000fe40000010000 */
[----:B------:R-:W-:Y:S01]  /*2230*/  WARPGROUP.ARRIVE ;  /* 0x00000000000079c5 */ /* 0x000fe20000000000 */
[----:B------:R-:W-:Y:S01]  /*2240*/  UIADD3 UR26, UR6, 0xa0, URZ ;  /* 0x000000a0061a7890 */ /* 0x000fe2000fffe03f */
[----:B------:R2:W-:Y:S04]  /*2250*/  STL.64 [R1+0x20], R216 ;  /* 0x000020d801007387 */ /* 0x0005e80000100a00 */
[----:B------:R-:W-:Y:S01]  /*2260*/  HGMMA.64x16x16.F32.BF16 R208, gdesc[UR8], R208, gsb0 ;  /* 0x0020000008d079f0 */ /* 0x000fe200080018d0 */
[----:B------:R-:W-:Y:S01]  /*2270*/  UMOV UR24, UR4 ;  /* 0x0000000400187c82 */ /* 0x000fe20008000000 */
[----:B------:R-:W-:Y:S01]  /*2280*/  UMOV UR25, UR5 ;  /* 0x0000000500197c82 */ /* 0x000fe20008000000 */
[----:B------:R-:W-:Y:S01]  /*2290*/  UMOV UR27, 0xc0000010 ;  /* 0xc0000010001b7882 */ /* 0x000fe20000000000 */
[----:B------:R-:W-:Y:S01]  /*22a0*/  UIADD3 UR30, UR6, 0xc0, URZ ;  /* 0x000000c0061e7890 */ /* 0x000fe2000fffe03f */
[----:B------:R4:W-:Y:S01]  /*22b0*/  STL.64 [R1+0x28], R218 ;  /* 0x000028da01007387 */ /* 0x0009e20000100a00 */
[----:B------:R-:W-:Y:S01]  /*22c0*/  UMOV UR28, UR4 ;  /* 0x00000004001c7c82 */ /* 0x000fe20008000000 */
[----:B------:R-:W-:Y:S01]  /*22d0*/  UMOV UR29, UR5 ;  /* 0x00000005001d7c82 */ /* 0x000fe20008000000 */
[----:B------:R-:W-:Y:S01]  /*22e0*/  UMOV UR31, 0xc0000010 ;  /* 0xc0000010001f7882 */ /* 0x000fe20000000000 */
[----:B------:R-:W-:Y:S01]  /*22f0*/  UIADD3 UR8, UR46, 0x100, URZ ;  /* 0x000001002e087890 */ /* 0x000fe2000fffe03f */
[----:B------:R0:W-:Y:S04]  /*2300*/  STL.64 [R1+0x30], R220 ;  /* 0x000030dc01007387 */ /* 0x0001e80000100a00 */
[----:B------:R1:W-:Y:S04]  /*2310*/  STL.64 [R1+0x38], R222 ;  /* 0x000038de01007387 */ /* 0x0003e80000100a00 */
[----:B--2---:R-:W2:Y:S04]  /*2320*/  LDL.LU.64 R216, [R1] ;  /* 0x0000000001d87983 */ /* 0x004ea80000300a00 */
[----:B----4-:R-:W2:Y:S04]  /*2330*/  LDL.LU.64 R218, [R1+0x8] ;  /* 0x0000080001da7983 */ /* 0x010ea80000300a00 */
[----:B0-----:R-:W2:Y:S04]  /*2340*/  LDL.LU.64 R220, [R1+0x10] ;  /* 0x0000100001dc7983 */ /* 0x001ea80000300a00 */
[----:B-1----:R-:W2:Y:S01]  /*2350*/  LDL.LU.64 R222, [R1+0x18] ;  /* 0x0000180001de7983 */ /* 0x002ea20000300a00 */
[----:B------:R-:W-:-:S02]  /*2360*/  WARPGROUP.DEPBAR.LE gsb0, 0x0 ;  /* 0x00008000000079c5 */ /* 0x000fc40000010000 */
[----:B------:R-:W-:-:S06]  /*2370*/  WARPGROUP.ARRIVE ;  /* 0x00000000000079c5 */ /* 0x000fcc0000000000 */
[----:B------:R-:W-:Y:S03]  /*2380*/  HGMMA.64x16x16.F32.BF16 R176, gdesc[UR12], R176, gsb0 ;  /* 0x002000000cb079f0 */ /* 0x000fe600080018b0 */
[----:B------:R-:W-:Y:S02]  /*2390*/  WARPGROUP.DEPBAR.LE gsb0, 0x0 ;  /* 0x00008000000079c5 */ /* 0x000fe40000010000 */
        /* <DEDUP_REMOVED lines=10> */
[----:B------:R-:W-:Y:S01]  /*2440*/  HGMMA.64x16x16.F32.BF16 R48, gdesc[UR28], R48, gsb0 ;  /* 0x002000001c3079f0 */ /* 0x000fe20008001830 */
        /* <DEDUP_REMOVED lines=29> */
[----:B------:R-:W-:Y:S02]  /*2620*/  UIADD3 UR12, UR46, 0x200, URZ ;  /* 0x000002002e0c7890 */ /* 0x000fe4000fffe03f */
[----:B------:R-:W-:Y:S02]  /*2630*/  WARPGROUP.DEPBAR.LE gsb0, 0x0 ;  /* 0x00008000000079c5 */ /* 0x000fe40000010000 */
[----:B------:R-:W-:-:S06]  /*2640*/  WARPGROUP.ARRIVE ;  /* 0x00000000000079c5 */ /* 0x000fcc0000000000 */
[----:B------:R-:W-:Y:S03]  /*2650*/  HGMMA.64x16x16.F32.BF16 R200, gdesc[UR8], R200, gsb0 ;  /* 0x0020000008c879f0 */ /* 0x000fe600080018c8 */
[----:B------:R-:W-:Y:S02]  /*2660*/  WARPGROUP.DEPBAR.LE gsb0, 0x0 ;  /* 0x00008000000079c5 */ /* 0x000fe40000010000 */
[----:B--2---:R-:W-:-:S06]  /*2670*/  WARPGROUP.ARRIVE ;  /* 0x00000000000079c5 */ /* 0x004fcc0000000000 */
[----:B------:R-:W-:Y:S01]  /*2680*/  HGMMA.64x16x16.F32.BF16 R216, gdesc[UR4], R216, gsb0 ;  /* 0x0020000004d879f0 */ /* 0x000fe200080018d8 */
[----:B------:R-:W-:Y:S01]  /*2690*/  UMOV UR4, UR12 ;  /* 0x0000000c00047c82 */ /* 0x000fe20008000000 */
[----:B------:R-:W-:Y:S01]  /*26a0*/  UMOV UR5, 0xc0000010 ;  /* 0xc000001000057882 */ /* 0x000fe20000000000 */
[----:B------:R-:W-:Y:S02]  /*26b0*/  WARPGROUP.DEPBAR.LE gsb0, 0x0 ;  /* 0x00008000000079c5 */ /* 0x000fe40000010000 */
[----:B------:R-:W-:Y:S01]  /*26c0*/  WARPGROUP.ARRIVE ;  /* 0x00000000000079c5 */ /* 0x000fe20000000000 */
[----:B------:R-:W-:Y:S01]  /*26d0*/  UMOV UR8, UR4 ;  /* 0x0000000400087c82 */ /* 0x000fe20008000000 */
[----:B------:R-:W-:Y:S01]  /*26e0*/  UMOV UR9, UR5 ;  /* 0x0000000500097c82 */ /* 0x000fe20008000000 */
[----:B------:R-:W-:Y:S01]  /*26f0*/  UMOV UR12, UR4 ;  /* 0x00000004000c7c82 */ /* 0x000fe20008000000 */
[----:B------:R-:W-:Y:S01]  /*2700*/  UMOV UR13, UR5 ;  /* 0x00000005000d7c82 */ /* 0x000fe20008000000 */
[----:B------:R-:W-:Y:S01]  /*2710*/  UMOV UR16, UR4 ;  /* 0x0000000400107c82 */ /* 0x000fe20008000000 */
[----:B------:R-:W-:Y:S01]  /*2720*/  HGMMA.64x16x16.F32.BF16 R224, gdesc[UR4], R224, gsb0 ;  /* 0x0020000004e079f0 */ /* 0x000fe200080018e0 */
[----:B------:R-:W-:Y:S01]  /*2730*/  UMOV UR17, UR5 ;  /* 0x0000000500117c82 */ /* 0x000fe20008000000 */
[----:B------:R-:W-:Y:S01]  /*2740*/  UMOV UR20, UR4 ;  /* 0x0000000400147c82 */ /* 0x000fe20008000000 */
[----:B------:R-:W-:Y:S01]  /*2750*/  UMOV UR21, UR5 ;  /* 0x0000000500157c82 */ /* 0x000fe20008000000 */
[----:B------:R-:W-:Y:S01]  /*2760*/  UMOV UR24, UR4 ;  /* 0x0000000400187c82 */ /* 0x000fe20008000000 */
[----:B------:R-:W-:Y:S01]  /*2770*/  UMOV UR25, UR5 ;  /* 0x0000000500197c82 */ /* 0x000fe20008000000 */
[----:B------:R-:W-:Y:S01]  /*2780*/  UMOV UR28, UR4 ;  /* 0x00000004001c7c82 */ /* 0x000fe20008000000 */
[----:B------:R-:W-:Y:S01]  /*2790*/  UMOV UR29, UR5 ;  /* 0x00000005001d7c82 */ /* 0x000fe20008000000 */
[----:B------:R-:W-:Y:S01]  /*27a0*/  UIADD3 UR46, UR46, 0x300, URZ ;  /* 0x000003002e2e7890 */ /* 0x000fe2000fffe03f */
[----:B------:R-:W-:Y:S04]  /*27b0*/  STL.64 [R1], R216 ;  /* 0x000000d801007387 */ /* 0x000fe80000100a00 */
[----:B------:R-:W-:Y:S04]  /*27c0*/  STL.64 [R1+0x8], R218 ;  /* 0x000008da01007387 */ /* 0x000fe80000100a00 */
[----:B------:R-:W-:Y:S04]  /*27d0*/  STL.64 [R1+0x10], R220 ;  /* 0x000010dc01007387 */ /* 0x000fe80000100a00 */
[----:B------:R0:W-:Y:S04]  /*27e0*/  STL.64 [R1+0x18], R222 ;  /* 0x000018de01007387 */ /* 0x0001e80000100a00 */
[----:B0-----:R-:W2:Y:S04]  /*27f0*/  LDL.LU.64 R222, [R1+0x98] ;  /* 0x0000980001de7983 */ /* 0x001ea80000300a00 */
[----:B------:R-:W2:Y:S04]  /*2800*/  LDL.LU.64 R220, [R1+0x90] ;  /* 0x0000900001dc7983 */ /* 0x000ea80000300a00 */
[----:B------:R-:W2:Y:S04]  /*2810*/  LDL.LU.64 R218, [R1+0x88] ;  /* 0x0000880001da7983 */ /* 0x000ea80000300a00 */
[----:B------:R-:W2:Y:S01]  /*2820*/  LDL.LU.64 R216, [R1+0x80] ;  /* 0x0000800001d87983 */ /* 0x000ea20000300a00 */
        /* <DEDUP_REMOVED lines=51> */
[----:B--2---:R-:W-:-:S06]  /*2b60*/  WARPGROUP.ARRIVE ;  /* 0x00000000000079c5 */ /* 0x004fcc0000000000 */
[----:B------:R-:W-:Y:S03]  /*2b70*/  HGMMA.64x16x16.F32.BF16 R216, gdesc[UR4], R216, gsb0 ;  /* 0x0020000004d879f0 */ /* 0x000fe600080018d8 */
[----:B------:R-:W-:Y:S02]  /*2b80*/  WARPGROUP.DEPBAR.LE gsb0, 0x0 ;  /* 0x00008000000079c5 */ /* 0x000fe40000010000 */
[----:B------:R-:W-:Y:S05]  /*2b90*/  @!P0 BRA `(.L_x_24) ;  /* 0x0000000000048947 */ /* 0x000fea0003800000 */
[----:B------:R-:W-:Y:S01]  /*2ba0*/  BPT.TRAP 0x1 ;  /* 0x000000040000795c */ /* 0x000fe20000300000 */
.L_x_24:
[----:B------:R-:W-:Y:S02]  /*2bb0*/  UISETP.GT.U32.AND UP0, UPT, UR38, 0x1, UPT ;  /* 0x000000012600788c */ /* 0x000fe4000bf04070 */
[----:B------:R-:W-:-:S04]  /*2bc0*/  ULEA UR4, UR34, UR42, 0x3 ;  /* 0x0000002a22047291 */ /* 0x000fc8000f8e183f */
[----:B------:R-:W-:Y:S01]  /*2bd0*/  UIADD3 UR4, UR4, 0x58, URZ ;  /* 0x0000005804047890 */ /* 0x000fe2000fffe03f */
[----:B------:R-:W-:-:S03]  /*2be0*/  PLOP3.LUT P1, PT, PT, PT, UP0, 0x80, 0x0 ;  /* 0x000000000000781c */ /* 0x000fc60003f2f008 */
[----:B------:R-:W-:-:S09]  /*2bf0*/  UPRMT UR4, URZ, 0x654, UR4 ;  /* 0x000006543f047896 */ /* 0x000fd20008000004 */
[----:B------:R-:W-:Y:S01]  /*2c00*/  SYNCS.ARRIVE.TRANS64.RED.A1T0 RZ, [UR4], RZ ;  /* 0x000000ffffff79a7 */ /* 0x000fe20008100404 */
[----:B------:R-:W-:Y:S05]  /*2c10*/  @P1 BRA `(.L_x_25) ;  /* 0x0000000000041947 */ /* 0x000fea0003800000 */
[----:B------:R-:W-:Y:S01]  /*2c20*/  BPT.TRAP 0x1 ;  /* 0x000000040000795c */ /* 0x000fe20000300000 */
.L_x_25:
[----:B------:R-:W-:Y:S01]  /*2c30*/  UIADD3 UR35, UR35, 0x1, URZ ;  /* 0x0000000123237890 */ /* 0x000fe2000fffe03f */
[C---:B------:R-:W-:Y:S01]  /*2c40*/  ISETP.GT.AND P1, PT, R3.reuse, 0x1, PT ;  /* 0x000000010300780c */ /* 0x040fe20003f24270 */
[----:B------:R-:W-:Y:S01]  /*2c50*/  UIADD3 UR34, UR34, 0x1, URZ ;  /* 0x0000000122227890 */ /* 0x000fe2000fffe03f */
[----:B------:R-:W-:Y:S01]  /*2c60*/  VIADD R3, R3, 0xffffffff ;  /* 0xffffffff03037836 */ /* 0x000fe20000000000 */
[----:B------:R-:W-:Y:S02]  /*2c70*/  UISETP.NE.AND UP0, UPT, UR35, 0xb, UPT ;  /* 0x0000000b2300788c */ /* 0x000fe4000bf05270 */
[----:B------:R-:W-:Y:S02]  /*2c80*/  UISETP.NE.AND UP1, UPT, UR34, 0xb, UPT ;  /* 0x0000000b2200788c */ /* 0x000fe4000bf25270 */
[----:B------:R-:W-:Y:S02]  /*2c90*/  USEL UR4, URZ, 0x1, UP0 ;  /* 0x000000013f047887 */ /* 0x000fe40008000000 */
[----:B------:R-:W-:-:S02]  /*2ca0*/  USEL UR35, UR35, URZ, UP0 ;  /* 0x0000003f23237287 */ /* 0x000fc40008000000 */
[----:B------:R-:W-:Y:S02]  /*2cb0*/  USEL UR34, UR34, URZ, UP1 ;  /* 0x0000003f22227287 */ /* 0x000fe40008800000 */
[----:B------:R-:W-:Y:S01]  /*2cc0*/  LOP3.LUT R6, R6, UR4, RZ, 0x3c, !PT ;  /* 0x0000000406067c12 */ /* 0x000fe2000f8e3cff */
[----:B------:R-:W-:Y:S09]  /*2cd0*/  @P1 BRA `(.L_x_26) ;  /* 0xfffffff000ac1947 */ /* 0x000ff2000383ffff */
.L_x_19:
[----:B------:R-:W0:Y:S02]  /*2ce0*/  LDC R3, c[0x0][0x28c] ;  /* 0x0000a300ff037b82 */ /* 0x000e240000000800 */
[----:B0-----:R-:W-:-:S13]  /*2cf0*/  ISETP.GE.AND P1, PT, R3, 0x1, PT ;  /* 0x000000010300780c */ /* 0x001fda0003f26270 */
[----:B------:R-:W-:Y:S05]  /*2d00*/  @!P1 BRA `(.L_x_27) ;  /* 0x0000000000389947 */ /* 0x000fea0003800000 */
[----:B------:R-:W-:Y:S05]  /*2d10*/  @!P0 BRA `(.L_x_28) ;  /* 0x0000000000048947 */ /* 0x000fea0003800000 */
[----:B------:R-:W-:Y:S01]  /*2d20*/  BPT.TRAP 0x1 ;  /* 0x000000040000795c */ /* 0x000fe20000300000 */
.L_x_28:
[----:B------:R-:W-:Y:S01]  /*2d30*/  VIADD R0, R0, UR37 ;  /* 0x0000002500007c36 */ /* 0x000fe20008000000 */
[----:B------:R-:W-:-:S03]  /*2d40*/  UISETP.GT.U32.AND UP0, UPT, UR38, 0x1, UPT ;  /* 0x000000012600788c */ /* 0x000fc6000bf04070 */
[----:B--2---:R-:W-:-:S03]  /*2d50*/  IMAD.WIDE.U32 R4, R0, -0x45d1745d, RZ ;  /* 0xba2e8ba300047825 */ /* 0x004fc600078e00ff */
[----:B------:R-:W-:Y:S02]  /*2d60*/  PLOP3.LUT P0, PT, PT, PT, UP0, 0x80, 0x0 ;  /* 0x000000000000781c */ /* 0x000fe40003f0f008 */
[----:B------:R-:W-:-:S05]  /*2d70*/  SHF.R.U32.HI R5, RZ, 0x3, R5 ;  /* 0x00000003ff057819 */ /* 0x000fca0000011605 */
[----:B------:R-:W-:-:S05]  /*2d80*/  IMAD R0, R5, -0xb, R0 ;  /* 0xfffffff505007824 */ /* 0x000fca00078e0200 */
[----:B------:R-:W-:-:S05]  /*2d90*/  LEA R0, R0, UR42, 0x3 ;  /* 0x0000002a00007c11 */ /* 0x000fca000f8e18ff */
[----:B------:R-:W-:-:S05]  /*2da0*/  VIADD R0, R0, 0x58 ;  /* 0x0000005800007836 */ /* 0x000fca0000000000 */
[----:B------:R-:W-:-:S04]  /*2db0*/  PRMT R0, RZ, 0x654, R0 ;  /* 0x00000654ff007816 */ /* 0x000fc80000000000 */
[----:B------:R0:W-:Y:S01]  /*2dc0*/  SYNCS.ARRIVE.TRANS64.RED.A1T0 RZ, [R0+URZ], RZ ;  /* 0x000000ff00ff79a7 */ /* 0x0001e2000810043f */
[----:B------:R-:W-:Y:S05]  /*2dd0*/  @P0 BRA `(.L_x_27) ;  /* 0x0000000000040947 */ /* 0x000fea0003800000 */
[----:B------:R-:W-:Y:S01]  /*2de0*/  BPT.TRAP 0x1 ;  /* 0x000000040000795c */ /* 0x000fe20000300000 */
.L_x_27:
[----:B0-----:R-:W0:Y:S01]  /*2df0*/  S2R R0, SR_TID.X ;  /* 0x0000000000007919 */ /* 0x001e220000002100 */
[----:B------:R-:W-:Y:S02]  /*2e00*/  UIMAD UR39, UR39, 0x70, URZ ;  /* 0x00000070272778a4 */ /* 0x000fe4000f8e023f */
[----:B------:R-:W-:Y:S01]  /*2e10*/  USHF.R.S32.HI UR10, URZ, 0x1f, UR40 ;  /* 0x0000001f3f0a7899 */ /* 0x000fe20008011428 */
[----:B------:R-:W1:Y:S01]  /*2e20*/  S2R R6, SR_TID.X ;  /* 0x0000000000067919 */ /* 0x000e620000002100 */
[----:B------:R-:W-:Y:S01]  /*2e30*/  ULDC.64 UR8, c[0x0][0x5d0] ;  /* 0x0001740000087ab9 */ /* 0x000fe20000000a00 */
[----:B------:R-:W-:Y:S01]  /*2e40*/  UIMAD.WIDE UR6, UR43, 0x200, URZ ;  /* 0x000002002b0678a5 */ /* 0x000fe2000f8e023f */
[----:B------:R-:W-:Y:S01]  /*2e50*/  IMAD.U32 R237, RZ, RZ, UR39 ;  /* 0x00000027ffed7e24 */ /* 0x000fe2000f8e00ff */
[----:B------:R-:W-:Y:S02]  /*2e60*/  UIMAD UR4, UR10, UR8, URZ ;  /* 0x000000080a0472a4 */ /* 0x000fe4000f8e023f */
[----:B--2---:R-:W-:Y:S01]  /*2e70*/  IMAD.U32 R5, RZ, RZ, UR8 ;  /* 0x00000008ff057e24 */ /* 0x004fe2000f8e00ff */
[----:B------:R-:W-:-:S02]  /*2e80*/  USHF.L.U32 UR43, UR43, 0x9, URZ ;  /* 0x000000092b2b7899 */ /* 0x000fc4000800063f */
[----:B------:R-:W-:Y:S01]  /*2e90*/  UIMAD UR4, UR40, UR9, UR4 ;  /* 0x00000009280472a4 */ /* 0x000fe2000f8e0204 */
[----:B------:R-:W-:Y:S01]  /*2ea0*/  ULDC UR8, c[0x0][0x284] ;  /* 0x0000a10000087ab9 */ /* 0x000fe20000000800 */
[----:B------:R-:W-:Y:S02]  /*2eb0*/  UIADD3 UR37, UR41, UR37, URZ ;  /* 0x0000002529257290 */ /* 0x000fe4000fffe03f */
[----:B------:R-:W-:Y:S02]  /*2ec0*/  UISETP.GE.U32.AND UP2, UPT, UR41, 0xb, UPT ;  /* 0x0000000b2900788c */ /* 0x000fe4000bf46070 */
[----:B------:R-:W-:-:S04]  /*2ed0*/  UISETP.GT.U32.AND UP1, UPT, UR37, 0xa, UPT ;  /* 0x0000000a2500788c */ /* 0x000fc8000bf24070 */
[----:B------:R-:W-:Y:S01]  /*2ee0*/  UISETP.LT.U32.AND UP1, UPT, UR41, 0xb, UP1 ;  /* 0x0000000b2900788c */ /* 0x000fe20008f21070 */
[----:B0-----:R-:W-:-:S04]  /*2ef0*/  SHF.R.U32.HI R3, RZ, 0x7, R0 ;  /* 0x00000007ff037819 */ /* 0x001fc80000011600 */
[----:B------:R-:W-:Y:S01]  /*2f00*/  LOP3.LUT R3, R3, 0x1, RZ, 0xc0, !PT ;  /* 0x0000000103037812 */ /* 0x000fe200078ec0ff */
[C---:B-1----:R-:W-:Y:S01]  /*2f10*/  IMAD.SHL.U32 R236, R6.reuse, 0x2, RZ ;  /* 0x0000000206ec7824 */ /* 0x042fe200078e00ff */
[----:B------:R-:W-:Y:S02]  /*2f20*/  SHF.R.U32.HI R0, RZ, 0x2, R6 ;  /* 0x00000002ff007819 */ /* 0x000fe40000011606 */
[----:B------:R-:W-:Y:S01]  /*2f30*/  LOP3.LUT R4, R6, 0x60, RZ, 0xc0, !PT ;  /* 0x0000006006047812 */ /* 0x000fe200078ec0ff */
[----:B---3--:R-:W-:Y:S01]  /*2f40*/  IMAD.SHL.U32 R17, R3, 0x40, RZ ;  /* 0x0000004003117824 */ /* 0x008fe200078e00ff */
[----:B------:R-:W-:Y:S02]  /*2f50*/  LOP3.LUT R0, R0, 0x7, RZ, 0xc0, !PT ;  /* 0x0000000700007812 */ /* 0x000fe400078ec0ff */
[----:B------:R-:W-:Y:S02]  /*2f60*/  LOP3.LUT R236, R237, 0x6, R236, 0xf8, !PT ;  /* 0x00000006edec7812 */ /* 0x000fe400078ef8ec */
[----:B------:R-:W-:-:S02]  /*2f70*/  SHF.R.U32.HI R4, RZ, 0x1, R4 ;  /* 0x00000001ff047819 */ /* 0x000fc40000011604 */
[----:B------:R-:W-:Y:S02]  /*2f80*/  LOP3.LUT R17, R17, 0x40, R0, 0xe2, !PT ;  /* 0x0000004011117812 */ /* 0x000fe400078ee200 */
[----:B------:R-:W-:Y:S02]  /*2f90*/  SHF.R.S32.HI R237, RZ, 0x1f, R236 ;  /* 0x0000001fffed7819 */ /* 0x000fe400000114ec */
[----:B------:R-:W-:Y:S02]  /*2fa0*/  IADD3 R0, RZ, -R4, -R0 ;  /* 0x80000004ff007210 */ /* 0x000fe40007ffe800 */
[----:B------:R-:W-:Y:S01]  /*2fb0*/  LOP3.LUT R17, R17, UR6, R4, 0xfe, !PT ;  /* 0x0000000611117c12 */ /* 0x000fe2000f8efe04 */
[----:B------:R-:W-:-:S04]  /*2fc0*/  IMAD.WIDE.U32 R4, R5, UR40, R236 ;  /* 0x0000002805047c25 */ /* 0x000fc8000f8e00ec */
[----:B------:R-:W-:Y:S01]  /*2fd0*/  VIADD R5, R5, UR4 ;  /* 0x0000000405057c36 */ /* 0x000fe20008000000 */
[----:B------:R-:W-:Y:S01]  /*2fe0*/  ULDC UR4, c[0x0][0x288] ;  /* 0x0000a20000047ab9 */ /* 0x000fe20000000800 */
[----:B------:R-:W-:Y:S01]  /*2ff0*/  IMAD R3, R3, -0x40, R0 ;  /* 0xffffffc003037824 */ /* 0x000fe200078e0200 */
[----:B------:R-:W-:Y:S01]  /*3000*/  UISETP.GE.AND UP0, UPT, UR39, UR4, UPT ;  /* 0x000000042700728c */ /* 0x000fe2000bf06270 */
[----:B------:R-:W-:-:S03]  /*3010*/  IMAD.U32 R0, RZ, RZ, UR8 ;  /* 0x00000008ff007e24 */ /* 0x000fc6000f8e00ff */
[----:B------:R-:W-:Y:S02]  /*3020*/  UISETP.GE.OR UP0, UPT, UR43, UR8, UP0 ;  /* 0x000000082b00728c */ /* 0x000fe40008706670 */
[----:B------:R-:W-:Y:S01]  /*3030*/  IADD3 R3, R0, -UR43, R3 ;  /* 0x8000002b00037c10 */ /* 0x000fe2000fffe003 */
[----:B------:R-:W-:Y:S01]  /*3040*/  USEL UR8, URZ, 0x1, !UP1 ;  /* 0x000000013f087887 */ /* 0x000fe2000c800000 */
[----:B------:R-:W-:Y:S01]  /*3050*/  LOP3.LUT R0, R6, 0x3, RZ, 0xc0, !PT ;  /* 0x0000000306007812 */ /* 0x000fe200078ec0ff */
[----:B------:R-:W-:Y:S01]  /*3060*/  IMAD.MOV.U32 R6, RZ, RZ, -0x2 ;  /* 0xfffffffeff067424 */ /* 0x000fe200078e00ff */
[----:B------:R-:W-:Y:S01]  /*3070*/  PLOP3.LUT P0, PT, PT, PT, UP0, 0x80, 0x0 ;  /* 0x000000000000781c */ /* 0x000fe20003f0f008 */
[----:B------:R-:W-:Y:S02]  /*3080*/  ULOP3.LUT UR36, UR36, UR8, URZ, 0x3c, !UPT ;  /* 0x0000000824247292 */ /* 0x000fe4000f8e3c3f */
[----:B------:R-:W-:Y:S01]  /*3090*/  IMAD R0, R0, R6, UR4 ;  /* 0x0000000400007e24 */ /* 0x000fe2000f8e0206 */
[----:B------:R-:W-:Y:S01]  /*30a0*/  UIMAD.WIDE.U32 UR4, UR37, -0x45d1745d, URZ ;  /* 0xba2e8ba3250478a5 */ /* 0x000fe2000f8e003f */
[----:B------:R-:W-:-:S02]  /*30b0*/  UMOV UR43, 0xffffffff ;  /* 0xffffffff002b7882 */ /* 0x000fc40000000000 */
[----:B------:R-:W-:Y:S01]  /*30c0*/  VIADD R0, R0, -UR39 ;  /* 0x8000002700007c36 */ /* 0x000fe20008000000 */
[----:B------:R-:W-:-:S04]  /*30d0*/  USHF.R.U32.HI UR4, URZ, 0x3, UR5 ;  /* 0x000000033f047899 */ /* 0x000fc80008011605 */
[----:B------:R-:W-:Y:S02]  /*30e0*/  UIMAD UR37, UR4, -0xb, UR37 ;  /* 0xfffffff5042578a4 */ /* 0x000fe4000f8e0225 */
[----:B------:R-:W-:Y:S01]  /*30f0*/  @UP2 ULOP3.LUT UR36, UR36, 0x1, UR4, 0x78, !UPT ;  /* 0x0000000124242892 */ /* 0x000fe2000f8e7804 */
[----:B------:R-:W-:Y:S11]  /*3100*/  @P0 BRA `(.L_x_29) ;  /* 0x000000ec00700947 */ /* 0x000ff60003800000 */
[----:B-----5:R-:W-:Y:S01]  /*3110*/  FSETP.NEU.AND P2, PT, R16, RZ, PT ;  /* 0x000000ff1000720b */ /* 0x020fe20003f4d000 */
[----:B------:R-:W-:Y:S01]  /*3120*/  ULDC.64 UR8, c[0x0][0x5c8] ;  /* 0x0001720000087ab9 */ /* 0x000fe20000000a00 */
[----:B------:R-:W-:Y:S01]  /*3130*/  ISETP.GT.AND P0, PT, R0, RZ, PT ;  /* 0x000000ff0000720c */ /* 0x000fe20003f04270 */
[----:B------:R-:W-:Y:S01]  /*3140*/  UIMAD UR4, UR7, UR8, URZ ;  /* 0x00000008070472a4 */ /* 0x000fe2000f8e023f */
[----:B------:R-:W-:Y:S01]  /*3150*/  IMAD.U32 R6, RZ, RZ, UR9 ;  /* 0x00000009ff067e24 */ /* 0x000fe2000f8e00ff */
[----:B------:R-:W-:Y:S01]  /*3160*/  BSSY B0, `(.L_x_29) ;  /* 0x0000ed6000007945 */ /* 0x000fe20003800000 */
[----:B------:R-:W-:Y:S01]  /*3170*/  IMAD.WIDE.U32 R4, R17, UR8, R4 ;  /* 0x0000000811047c25 */ /* 0x000fe2000f8e0004 */
[----:B------:R-:W-:-:S03]  /*3180*/  ISETP.GT.AND P1, PT, R3, RZ, P0 ;  /* 0x000000ff0300720c */ /* 0x000fc60000724270 */
[----:B------:R-:W-:-:S04]  /*3190*/  IMAD R6, R17, R6, UR4 ;  /* 0x0000000411067e24 */ /* 0x000fc8000f8e0206 */
[----:B------:R-:W-:Y:S01]  /*31a0*/  IMAD.IADD R10, R5, 0x1, R6 ;  /* 0x00000001050a7824 */ /* 0x000fe200078e0206 */
[----:B------:R-:W-:Y:S06]  /*31b0*/  @!P2 BRA `(.L_x_30) ;  /* 0x000000ac00aca947 */ /* 0x000fec0003800000 */
[----:B------:R-:W0:Y:S01]  /*31c0*/  LDC.64 R6, c[0x0][0x5b0] ;  /* 0x00016c00ff067b82 */ /* 0x000e220000000a00 */
[----:B------:R-:W2:Y:S07]  /*31d0*/  LDL.LU R13, [R1+0x20] ;  /* 0x00002000010d7983 */ /* 0x000eae0000300800 */
[----:B------:R-:W1:Y:S08]  /*31e0*/  LDC.64 R8, c[0x0][0x5b8] ;  /* 0x00016e00ff087b82 */ /* 0x000e700000000a00 */
[----:B------:R-:W3:Y:S01]  /*31f0*/  LDC.64 R20, c[0x0][0x5a8] ;  /* 0x00016a00ff147b82 */ /* 0x000ee20000000a00 */
[----:B0-----:R-:W-:Y:S01]  /*3200*/  IMAD.MOV.U32 R12, RZ, RZ, R6 ;  /* 0x000000ffff0c7224 */ /* 0x001fe200078e0006 */
[----:B------:R0:W-:Y:S01]  /*3210*/  STL.64 [R1+0x40], R6 ;  /* 0x0000400601007387 */ /* 0x0001e20000100a00 */
[----:B------:R-:W-:-:S03]  /*3220*/  IMAD.MOV.U32 R23, RZ, RZ, R7 ;  /* 0x000000ffff177224 */ /* 0x000fc600078e0007 */
[----:B------:R-:W-:Y:S01]  /*3230*/  R2UR UR4, R12 ;  /* 0x000000000c0472ca */ /* 0x000fe200000e0000 */
[----:B-1----:R-:W-:Y:S01]  /*3240*/  IMAD.MOV.U32 R18, RZ, RZ, R8 ;  /* 0x000000ffff127224 */ /* 0x002fe200078e0008 */
[----:B------:R-:W-:Y:S03]  /*3250*/  STL [R1+0x58], R8 ;  /* 0x0000580801007387 */ /* 0x000fe60000100800 */
[----:B------:R-:W-:Y:S02]  /*3260*/  IMAD R5, R18, UR10, RZ ;  /* 0x0000000a12057c24 */ /* 0x000fe4000f8e02ff */
[----:B0-----:R-:W-:-:S04]  /*3270*/  IMAD.MOV.U32 R6, RZ, RZ, R9 ;  /* 0x000000ffff067224 */ /* 0x001fc800078e0009 */
[----:B------:R-:W-:Y:S02]  /*3280*/  IMAD R22, R6, UR40, R5 ;  /* 0x0000002806167c24 */ /* 0x000fe4000f8e0205 */
[----:B------:R-:W-:Y:S01]  /*3290*/  UIMAD UR4, UR7, UR4, URZ ;  /* 0x00000004070472a4 */ /* 0x000fe2000f8e023f */
[----:B------:R-:W-:Y:S02]  /*32a0*/  IMAD.WIDE.U32 R6, R18, UR40, R236 ;  /* 0x0000002812067c25 */ /* 0x000fe4000f8e00ec */
[----:B------:R-:W-:Y:S02]  /*32b0*/  STL [R1+0x5c], R22 ;  /* 0x00005c1601007387 */ /* 0x000fe40000100800 */
[----:B------:R-:W-:Y:S02]  /*32c0*/  IMAD.IADD R233, R7, 0x1, R22 ;  /* 0x0000000107e97824 */ /* 0x000fe400078e0216 */
[----:B------:R-:W-:Y:S01]  /*32d0*/  IMAD.MOV.U32 R232, RZ, RZ, R6 ;  /* 0x000000ffffe87224 */ /* 0x000fe200078e0006 */
[----:B------:R0:W-:Y:S01]  /*32e0*/  STL.64 [R1+0x50], R6 ;  /* 0x0000500601007387 */ /* 0x0001e20000100a00 */
[----:B------:R-:W-:Y:S01]  /*32f0*/  IMAD R11, R17, R23, UR4 ;  /* 0x00000004110b7e24 */ /* 0x000fe2000f8e0217 */
[----:B------:R-:W-:-:S02]  /*3300*/  ULDC.64 UR4, c[0x0][0x5c0] ;  /* 0x0001700000047ab9 */ /* 0x000fc40000000a00 */
[----:B------:R1:W-:Y:S01]  /*3310*/  STL.64 [R1+0x48], R232 ;  /* 0x000048e801007387 */ /* 0x0003e20000100a00 */
[----:B------:R-:W-:-:S03]  /*3320*/  ISETP.GT.AND P3, PT, R0, 0x1, PT ;  /* 0x000000010000780c */ /* 0x000fc60003f64270 */
[----:B------:R1:W-:Y:S01]  /*3330*/  STL [R1+0x60], R11 ;  /* 0x0000600b01007387 */ /* 0x0003e20000100800 */
[----:B0-----:R-:W-:-:S04]  /*3340*/  IMAD.WIDE.U32 R6, R17, R12, R232 ;  /* 0x0000000c11067225 */ /* 0x001fc800078e00e8 */
[----:B------:R-:W-:Y:S01]  /*3350*/  IMAD.IADD R5, R7, 0x1, R11 ;  /* 0x0000000107057824 */ /* 0x000fe200078e020b */
[----:B---3--:R-:W-:-:S04]  /*3360*/  LEA R8, P2, R6, R20, 0x1 ;  /* 0x0000001406087211 */ /* 0x008fc800078408ff */
[----:B------:R-:W-:-:S05]  /*3370*/  LEA.HI.X R9, R6, R21, R5, 0x1, P2 ;  /* 0x0000001506097211 */ /* 0x000fca00010f0c05 */
[----:B------:R0:W3:Y:S01]  /*3380*/  @P1 LDG.E.LTC128B.U16 R14, desc[UR44][R8.64] ;  /* 0x0000002c080e1981 */ /* 0x0000e2000c1e1520 */
[----:B------:R-:W-:Y:S01]  /*3390*/  LEA R6, P2, R4, UR4, 0x1 ;  /* 0x0000000404067c11 */ /* 0x000fe2000f8408ff */
[----:B------:R-:W-:Y:S01]  /*33a0*/  BSSY B1, `(.L_x_31) ;  /* 0x0000013000017945 */ /* 0x000fe20003800000 */
[C---:B------:R-:W-:Y:S01]  /*33b0*/  SHF.L.U64.HI R235, R12.reuse, 0x3, R23 ;  /* 0x000000030ceb7819 */ /* 0x040fe20000010217 */
[----:B------:R-:W-:Y:S01]  /*33c0*/  IMAD.SHL.U32 R234, R12, 0x8, RZ ;  /* 0x000000080cea7824 */ /* 0x000fe200078e00ff */
[----:B------:R-:W-:Y:S02]  /*33d0*/  LEA.HI.X R7, R4, UR5, R10, 0x1, P2 ;  /* 0x0000000504077c11 */ /* 0x000fe400090f0c0a */
[----:B------:R-:W-:Y:S01]  /*33e0*/  ISETP.GT.AND P2, PT, R3, RZ, P3 ;  /* 0x000000ff0300720c */ /* 0x000fe20001f44270 */
[----:B0-----:R-:W-:-:S04]  /*33f0*/  IMAD.WIDE.U32 R8, R17, R12, R236 ;  /* 0x0000000c11087225 */ /* 0x001fc800078e00ec */
[----:B------:R-:W-:Y:S02]  /*3400*/  IMAD.IADD R9, R11, 0x1, R9 ;  /* 0x000000010b097824 */ /* 0x000fe400078e0209 */
[----:B------:R-:W-:-:S04]  /*3410*/  IMAD.WIDE.U32 R8, R18, UR40, R8 ;  /* 0x0000002812087c25 */ /* 0x000fc8000f8e0008 */
[----:B------:R-:W-:Y:S01]  /*3420*/  IMAD.IADD R9, R22, 0x1, R9 ;  /* 0x0000000116097824 */ /* 0x000fe200078e0209 */
[----:B------:R-:W-:Y:S01]  /*3430*/  LEA R4, P4, R8, R20, 0x1 ;  /* 0x0000001408047211 */ /* 0x000fe200078808ff */
[----:B---3--:R-:W-:-:S04]  /*3440*/  IMAD.U32 R5, R14, 0x10000, RZ ;  /* 0x000100000e057824 */ /* 0x008fc800078e00ff */
[----:B------:R-:W-:-:S04]  /*3450*/  FMUL R5, R5, R16 ;  /* 0x0000001005057220 */ /* 0x000fc80000400000 */
[----:B--2---:R-:W-:-:S05]  /*3460*/  FFMA R5, R13, R2, R5 ;  /* 0x000000020d057223 */ /* 0x004fca0000000005 */
[----:B------:R-:W-:-:S04]  /*3470*/  F2FP.BF16.F32.PACK_AB R5, RZ, R5 ;  /* 0x00000005ff05723e */ /* 0x000fc800000010ff */
[----:B------:R-:W-:Y:S02]  /*3480*/  PRMT R10, R5, 0x7610, R10 ;  /* 0x00007610050a7816 */ /* 0x000fe4000000000a */
[----:B------:R-:W-:-:S03]  /*3490*/  LEA.HI.X R5, R8, R21, R9, 0x1, P4 ;  /* 0x0000001508057211 */ /* 0x000fc600020f0c09 */
[----:B------:R1:W-:Y:S01]  /*34a0*/  @P1 STG.E.U16 desc[UR44][R6.64], R10 ;  /* 0x0000000a06001986 */ /* 0x0003e2000c10152c */
[----:B------:R-:W-:Y:S05]  /*34b0*/  @!P2 BRA `(.L_x_32) ;  /* 0x000000000004a947 */ /* 0x000fea0003800000 */
[----:B------:R0:W5:Y:S02]  /*34c0*/  LDG.E.LTC128B.U16 R14, desc[UR44][R4.64+0x2] ;  /* 0x0000022c040e7981 */ /* 0x000164000c1e1520 */
.L_x_32:
[----:B------:R-:W-:Y:S05]  /*34d0*/  BSYNC B1 ;  /* 0x0000000000017941 */ /* 0x000fea0003800000 */
.L_x_31:
[----:B------:R0:W-:Y:S04]  /*34e0*/  STL.64 [R1+0x80], R4 ;  /* 0x0000800401007387 */ /* 0x0001e80000100a00 */
[----:B-1----:R-:W2:Y:S04]  /*34f0*/  LDL R10, [R1+0x24] ;  /* 0x00002400010a7983 */ /* 0x002ea80000100800 */
[----:B0-----:R-:W3:Y:S01]  /*3500*/  LDL.64 R4, [R1+0x50] ;  /* 0x0000500001047983 */ /* 0x001ee20000100a00 */
[----:B------:R-:W-:-:S04]  /*3510*/  IMAD.WIDE.U32 R12, R17, R12, R234 ;  /* 0x0000000c110c7225 */ /* 0x000fc800078e00ea */
[----:B-----5:R-:W-:Y:S01]  /*3520*/  IMAD.U32 R8, R14, 0x10000, RZ ;  /* 0x000100000e087824 */ /* 0x020fe200078e00ff */
[----:B------:R-:W-:Y:S01]  /*3530*/  ISETP.GT.AND P1, PT, R3, 0x8, P0 ;  /* 0x000000080300780c */ /* 0x000fe20000724270 */
[----:B------:R-:W-:Y:S01]  /*3540*/  IMAD.IADD R15, R11, 0x1, R13 ;  /* 0x000000010b0f7824 */ /* 0x000fe200078e020d */
[----:B------:R-:W4:Y:S01]  /*3550*/  LDL.LU R19, [R1+0x28] ;  /* 0x0000280001137983 */ /* 0x000f220000300800 */
[----:B------:R-:W-:-:S04]  /*3560*/  FMUL R8, R8, R16 ;  /* 0x0000001008087220 */ /* 0x000fc80000400000 */
[----:B--2---:R-:W-:Y:S01]  /*3570*/  FFMA R10, R10, R2, R8 ;  /* 0x000000020a0a7223 */ /* 0x004fe20000000008 */
[----:B---3--:R-:W-:-:S04]  /*3580*/  IADD3 R9, P4, R4, R12, RZ ;  /* 0x0000000c04097210 */ /* 0x008fc80007f9e0ff */
[----:B------:R-:W-:Y:S01]  /*3590*/  F2FP.BF16.F32.PACK_AB R10, RZ, R10 ;  /* 0x0000000aff0a723e */ /* 0x000fe200000010ff */
[----:B------:R-:W5:Y:S01]  /*35a0*/  LDL.LU.64 R4, [R1+0x80] ;  /* 0x0000800001047983 */ /* 0x000f620000300a00 */
[----:B------:R-:W-:Y:S01]  /*35b0*/  IMAD.X R11, R15, 0x1, R233, P4 ;  /* 0x000000010f0b7824 */ /* 0x000fe200020e06e9 */
[----:B------:R-:W-:-:S04]  /*35c0*/  LEA R8, P4, R9, R20, 0x1 ;  /* 0x0000001409087211 */ /* 0x000fc800078808ff */
[----:B------:R-:W-:Y:S01]  /*35d0*/  LEA.HI.X R9, R9, R21, R11, 0x1, P4 ;  /* 0x0000001509097211 */ /* 0x000fe200020f0c0b */
[----:B------:R0:W-:Y:S04]  /*35e0*/  @P2 STG.E.U16 desc[UR44][R6.64+0x2], R10 ;  /* 0x0000020a06002986 */ /* 0x0001e8000c10152c */
[----:B------:R1:W2:Y:S01]  /*35f0*/  @P1 LDG.E.LTC128B.U16 R14, desc[UR44][R8.64] ;  /* 0x0000002c080e1981 */ /* 0x0002a2000c1e1520 */
[----:B0-----:R-:W-:-:S05]  /*3600*/  IADD3 R10, P2, R236, R12, RZ ;  /* 0x0000000cec0a7210 */ /* 0x001fca0007f5e0ff */
[----:B------:R-:W-:Y:S02]  /*3610*/  IMAD.X R11, R237, 0x1, R15, P2 ;  /* 0x00000001ed0b7824 */ /* 0x000fe400010e060f */
[----:B------:R-:W-:-:S04]  /*3620*/  IMAD.WIDE.U32 R10, R18, UR40, R10 ;  /* 0x00000028120a7c25 */ /* 0x000fc8000f8e000a */
[----:B-1----:R-:W-:Y:S01]  /*3630*/  IMAD.IADD R9, R22, 0x1, R11 ;  /* 0x0000000116097824 */ /* 0x002fe200078e020b */
[----:B------:R-:W-:Y:S01]  /*3640*/  ISETP.GT.AND P5, PT, R3, 0x8, P3 ;  /* 0x000000080300780c */ /* 0x000fe20001fa4270 */
[----:B------:R-:W-:Y:S01]  /*3650*/  BSSY B1, `(.L_x_33) ;  /* 0x0000013000017945 */ /* 0x000fe20003800000 */
[----:B--2---:R-:W-:-:S04]  /*3660*/  IMAD.U32 R8, R14, 0x10000, RZ ;  /* 0x000100000e087824 */ /* 0x004fc800078e00ff */
[----:B------:R-:W-:Y:S01]  /*3670*/  FMUL R18, R8, R16 ;  /* 0x0000001008127220 */ /* 0x000fe20000400000 */
[----:B------:R-:W-:-:S04]  /*3680*/  LEA R8, P2, R10, R20, 0x1 ;  /* 0x000000140a087211 */ /* 0x000fc800078408ff */
[----:B------:R-:W-:Y:S01]  /*3690*/  LEA.HI.X R9, R10, R21, R9, 0x1, P2 ;  /* 0x000000150a097211 */ /* 0x000fe200010f0c09 */
[----:B------:R-:W-:Y:S02]  /*36a0*/  IMAD.U32 R10, RZ, RZ, UR8 ;  /* 0x00000008ff0a7e24 */ /* 0x000fe4000f8e00ff */
[----:B----4-:R-:W-:Y:S01]  /*36b0*/  FFMA R11, R19, R2, R18 ;  /* 0x00000002130b7223 */ /* 0x010fe20000000012 */
[----:B------:R-:W-:Y:S02]  /*36c0*/  IMAD.U32 R19, RZ, RZ, UR8 ;  /* 0x00000008ff137e24 */ /* 0x000fe4000f8e00ff */
[----:B------:R-:W-:Y:S02]  /*36d0*/  IMAD.U32 R18, RZ, RZ, UR9 ;  /* 0x00000009ff127e24 */ /* 0x000fe4000f8e00ff */
[----:B------:R-:W-:Y:S01]  /*36e0*/  IMAD.SHL.U32 R232, R10, 0x10, RZ ;  /* 0x000000100ae87824 */ /* 0x000fe200078e00ff */
[----:B------:R-:W-:Y:S02]  /*36f0*/  F2FP.BF16.F32.PACK_AB R11, RZ, R11 ;  /* 0x0000000bff0b723e */ /* 0x000fe400000010ff */
[----:B------:R-:W-:-:S02]  /*3700*/  SHF.L.U64.HI R22, R19, 0x4, R18 ;  /* 0x0000000413167819 */ /* 0x000fc40000010212 */
[----:B------:R-:W-:Y:S02]  /*3710*/  IADD3 R10, P2, R232, R6, RZ ;  /* 0x00000006e80a7210 */ /* 0x000fe40007f5e0ff */
[----:B------:R-:W-:-:S03]  /*3720*/  PRMT R18, R11, 0x7610, R18 ;  /* 0x000076100b127816 */ /* 0x000fc60000000012 */
[----:B------:R-:W-:Y:S01]  /*3730*/  IMAD.X R11, R22, 0x1, R7, P2 ;  /* 0x00000001160b7824 */ /* 0x000fe200010e0607 */
[----:B------:R0:W-:Y:S04]  /*3740*/  STL [R1+0x20], R22 ;  /* 0x0000201601007387 */ /* 0x0001e80000100800 */
[----:B------:R0:W-:Y:S01]  /*3750*/  @P1 STG.E.U16 desc[UR44][R10.64], R18 ;  /* 0x000000120a001986 */ /* 0x0001e2000c10152c */
[----:B------:R-:W-:Y:S05]  /*3760*/  @!P5 BRA `(.L_x_34) ;  /* 0x000000000004d947 */ /* 0x000fea0003800000 */
[----:B------:R1:W5:Y:S02]  /*3770*/  LDG.E.LTC128B.U16 R14, desc[UR44][R8.64+0x2] ;  /* 0x0000022c080e7981 */ /* 0x000364000c1e1520 */
.L_x_34:
[----:B------:R-:W-:Y:S05]  /*3780*/  BSYNC B1 ;  /* 0x0000000000017941 */ /* 0x000fea0003800000 */
.L_x_33:
[----:B------:R-:W2:Y:S01]  /*3790*/  LDL.LU R19, [R1+0x2c] ;  /* 0x00002c0001137983 */ /* 0x000ea20000300800 */
[----:B0----5:R-:W-:Y:S01]  /*37a0*/  IMAD.U32 R18, R14, 0x10000, RZ ;  /* 0x000100000e127824 */ /* 0x021fe200078e00ff */
[----:B------:R-:W-:Y:S01]  /*37b0*/  ISETP.GT.AND P2, PT, R0, 0x8, PT ;  /* 0x000000080000780c */ /* 0x000fe20003f44270 */
[----:B------:R-:W-:Y:S02]  /*37c0*/  BSSY B1, `(.L_x_35) ;  /* 0x0000008000017945 */ /* 0x000fe40003800000 */
[----:B------:R-:W-:Y:S01]  /*37d0*/  FMUL R18, R18, R16 ;  /* 0x0000001012127220 */ /* 0x000fe20000400000 */
[----:B------:R-:W-:-:S03]  /*37e0*/  ISETP.GT.AND P4, PT, R3, RZ, P2 ;  /* 0x000000ff0300720c */ /* 0x000fc60001784270 */
[----:B--2---:R-:W-:-:S05]  /*37f0*/  FFMA R18, R19, R2, R18 ;  /* 0x0000000213127223 */ /* 0x004fca0000000012 */
[----:B------:R-:W-:-:S05]  /*3800*/  F2FP.BF16.F32.PACK_AB R18, RZ, R18 ;  /* 0x00000012ff12723e */ /* 0x000fca00000010ff */
[----:B------:R0:W-:Y:S01]  /*3810*/  @P5 STG.E.U16 desc[UR44][R10.64+0x2], R18 ;  /* 0x000002120a005986 */ /* 0x0001e2000c10152c */
[----:B------:R-:W-:Y:S05]  /*3820*/  @!P4 BRA `(.L_x_36) ;  /* 0x000000000004c947 */ /* 0x000fea0003800000 */
[----:B------:R2:W5:Y:S02]  /*3830*/  LDG.E.LTC128B.U16 R14, desc[UR44][R4.64+0x10] ;  /* 0x0000102c040e7981 */ /* 0x000564000c1e1520 */
.L_x_36:
[----:B------:R-:W-:Y:S05]  /*3840*/  BSYNC B1 ;  /* 0x0000000000017941 */ /* 0x000fea0003800000 */
.L_x_35:
[----:B------:R-:W3:Y:S01]  /*3850*/  LDL.LU R19, [R1+0x30] ;  /* 0x0000300001137983 */ /* 0x000ee20000300800 */
[----:B0----5:R-:W-:Y:S01]  /*3860*/  IMAD.U32 R18, R14, 0x10000, RZ ;  /* 0x000100000e127824 */ /* 0x021fe200078e00ff */
[----:B------:R-:W-:Y:S01]  /*3870*/  ISETP.GT.AND P1, PT, R0, 0x9, PT ;  /* 0x000000090000780c */ /* 0x000fe20003f24270 */
[----:B------:R-:W-:Y:S02]  /*3880*/  BSSY B1, `(.L_x_37) ;  /* 0x0000008000017945 */ /* 0x000fe40003800000 */
[----:B------:R-:W-:Y:S01]  /*3890*/  FMUL R18, R18, R16 ;  /* 0x0000001012127220 */ /* 0x000fe20000400000 */
[----:B------:R-:W-:-:S03]  /*38a0*/  ISETP.GT.AND P5, PT, R3, RZ, P1 ;  /* 0x000000ff0300720c */ /* 0x000fc60000fa4270 */
[----:B---3--:R-:W-:-:S05]  /*38b0*/  FFMA R18, R19, R2, R18 ;  /* 0x0000000213127223 */ /* 0x008fca0000000012 */
[----:B------:R-:W-:-:S05]  /*38c0*/  F2FP.BF16.F32.PACK_AB R18, RZ, R18 ;  /* 0x00000012ff12723e */ /* 0x000fca00000010ff */
[----:B------:R0:W-:Y:S01]  /*38d0*/  @P4 STG.E.U16 desc[UR44][R6.64+0x10], R18 ;  /* 0x0000101206004986 */ /* 0x0001e2000c10152c */
[----:B------:R-:W-:Y:S05]  /*38e0*/  @!P5 BRA `(.L_x_38) ;  /* 0x000000000004d947 */ /* 0x000fea0003800000 */
[----:B------:R3:W5:Y:S02]  /*38f0*/  LDG.E.LTC128B.U16 R14, desc[UR44][R4.64+0x12] ;  /* 0x0000122c040e7981 */ /* 0x000764000c1e1520 */
.L_x_38:
[----:B------:R-:W-:Y:S05]  /*3900*/  BSYNC B1 ;  /* 0x0000000000017941 */ /* 0x000fea0003800000 */
.L_x_37:
[----:B------:R-:W4:Y:S01]  /*3910*/  LDL.LU R19, [R1+0x34] ;  /* 0x0000340001137983 */ /* 0x000f220000300800 */
[----:B0----5:R-:W-:Y:S01]  /*3920*/  IMAD.U32 R18, R14, 0x10000, RZ ;  /* 0x000100000e127824 */ /* 0x021fe200078e00ff */
[----:B------:R-:W-:Y:S01]  /*3930*/  ISETP.GT.AND P4, PT, R3, 0x8, P2 ;  /* 0x000000080300780c */ /* 0x000fe20001784270 */
[----:B------:R-:W-:Y:S02]  /*3940*/  BSSY B1, `(.L_x_39) ;  /* 0x0000007000017945 */ /* 0x000fe40003800000 */
[----:B------:R-:W-:-:S04]  /*3950*/  FMUL R18, R18, R16 ;  /* 0x0000001012127220 */ /* 0x000fc80000400000 */
[----:B----4-:R-:W-:-:S05]  /*3960*/  FFMA R18, R19, R2, R18 ;  /* 0x0000000213127223 */ /* 0x010fca0000000012 */
[----:B------:R-:W-:-:S05]  /*3970*/  F2FP.BF16.F32.PACK_AB R18, RZ, R18 ;  /* 0x00000012ff12723e */ /* 0x000fca00000010ff */
[----:B------:R0:W-:Y:S01]  /*3980*/  @P5 STG.E.U16 desc[UR44][R6.64+0x12], R18 ;  /* 0x0000121206005986 */ /* 0x0001e2000c10152c */
[----:B------:R-:W-:Y:S05]  /*3990*/  @!P4 BRA `(.L_x_40) ;  /* 0x000000000004c947 */ /* 0x000fea0003800000 */
[----:B------:R4:W5:Y:S02]  /*39a0*/  LDG.E.LTC128B.U16 R14, desc[UR44][R8.64+0x10] ;  /* 0x0000102c080e7981 */ /* 0x000964000c1e1520 */
.L_x_40:
[----:B------:R-:W-:Y:S05]  /*39b0*/  BSYNC B1 ;  /* 0x0000000000017941 */ /* 0x000fea0003800000 */
.L_x_39:
[----:B------:R-:W2:Y:S01]  /*39c0*/  LDL.LU R19, [R1+0x38] ;  /* 0x0000380001137983 */ /* 0x000ea20000300800 */
[----:B0----5:R-:W-:Y:S01]  /*39d0*/  IMAD.U32 R18, R14, 0x10000, RZ ;  /* 0x000100000e127824 */ /* 0x021fe200078e00ff */
[----:B------:R-:W-:Y:S01]  /*39e0*/  ISETP.GT.AND P5, PT, R3, 0x8, P1 ;  /* 0x000000080300780c */ /* 0x000fe20000fa4270 */
[----:B------:R-:W-:Y:S02]  /*39f0*/  BSSY B1, `(.L_x_41) ;  /* 0x0000007000017945 */ /* 0x000fe40003800000 */
[----:B------:R-:W-:-:S04]  /*3a00*/  FMUL R18, R18, R16 ;  /* 0x0000001012127220 */ /* 0x000fc80000400000 */
[----:B--2---:R-:W-:-:S05]  /*3a10*/  FFMA R18, R19, R2, R18 ;  /* 0x0000000213127223 */ /* 0x004fca0000000012 */
[----:B------:R-:W-:-:S05]  /*3a20*/  F2FP.BF16.F32.PACK_AB R18, RZ, R18 ;  /* 0x00000012ff12723e */ /* 0x000fca00000010ff */
[----:B------:R0:W-:Y:S01]  /*3a30*/  @P4 STG.E.U16 desc[UR44][R10.64+0x10], R18 ;  /* 0x000010120a004986 */ /* 0x0001e2000c10152c */
[----:B------:R-:W-:Y:S05]  /*3a40*/  @!P5 BRA `(.L_x_42) ;  /* 0x000000000004d947 */ /* 0x000fea0003800000 */
[----:B------:R2:W5:Y:S02]  /*3a50*/  LDG.E.LTC128B.U16 R14, desc[UR44][R8.64+0x12] ;  /* 0x0000122c080e7981 */ /* 0x000564000c1e1520 */
.L_x_42:
[----:B------:R-:W-:Y:S05]  /*3a60*/  BSYNC B1 ;  /* 0x0000000000017941 */ /* 0x000fea0003800000 */
.L_x_41:
[----:B------:R-:W3:Y:S04]  /*3a70*/  LDL.LU R233, [R1+0x3c] ;  /* 0x00003c0001e97983 */ /* 0x000ee80000300800 */
[----:B------:R1:W-:Y:S04]  /*3a80*/  STL.64 [R1+0x90], R6 ;  /* 0x0000900601007387 */ /* 0x0003e80000100a00 */
[----:B-1----:R-:W4:Y:S04]  /*3a90*/  LDL.64 R6, [R1+0x48] ;  /* 0x0000480001067983 */ /* 0x002f280000100a00 */
[----:B------:R-:W2:Y:S04]  /*3aa0*/  LDL.LU R19, [R1] ;  /* 0x0000000001137983 */ /* 0x000ea80000300800 */
[----:B------:R1:W-:Y:S04]  /*3ab0*/  STL [R1+0x88], R0 ;  /* 0x0000880001007387 */ /* 0x0003e80000100800 */
[----:B-1----:R-:W4:Y:S01]  /*3ac0*/  LDL R0, [R1+0x40] ;  /* 0x0000400001007983 */ /* 0x002f220000100800 */
[----:B------:R-:W-:-:S02]  /*3ad0*/  IMAD.MOV.U32 R13, RZ, RZ, R15 ;  /* 0x000000ffff0d7224 */ /* 0x000fc400078e000f */
[----:B0----5:R-:W-:Y:S01]  /*3ae0*/  IMAD.U32 R18, R14, 0x10000, RZ ;  /* 0x000100000e127824 */ /* 0x021fe200078e00ff */
[----:B------:R4:W-:Y:S01]  /*3af0*/  STL.64 [R1+0x80], R4 ;  /* 0x0000800401007387 */ /* 0x0009e20000100a00 */
[----:B------:R-:W-:Y:S02]  /*3b00*/  IMAD R23, R23, 0x78, RZ ;  /* 0x0000007817177824 */ /* 0x000fe400078e02ff */
[----:B------:R-:W-:Y:S01]  /*3b10*/  FMUL R18, R18, R16 ;  /* 0x0000001012127220 */ /* 0x000fe20000400000 */
[----:B------:R-:W-:-:S03]  /*3b20*/  ISETP.GT.AND P4, PT, R3, 0x80, P0 ;  /* 0x000000800300780c */ /* 0x000fc60000784270 */
[----:B---3--:R-:W-:-:S05]  /*3b30*/  FFMA R18, R233, R2, R18 ;  /* 0x00000002e9127223 */ /* 0x008fca0000000012 */
[----:B------:R-:W-:Y:S01]  /*3b40*/  F2FP.BF16.F32.PACK_AB R18, RZ, R18 ;  /* 0x00000012ff12723e */ /* 0x000fe200000010ff */
[----:B----4-:R-:W-:Y:S02]  /*3b50*/  IMAD.WIDE.U32 R4, R0, 0x78, R12 ;  /* 0x0000007800047825 */ /* 0x010fe400078e000c */
[----:B------:R-:W3:Y:S02]  /*3b60*/  LDL.64 R12, [R1+0x50] ;  /* 0x00005000010c7983 */ /* 0x000ee40000100a00 */
[----:B------:R-:W-:Y:S02]  /*3b70*/  IMAD.IADD R233, R5, 0x1, R23 ;  /* 0x0000000105e97824 */ /* 0x000fe400078e0217 */
[----:B------:R0:W-:Y:S04]  /*3b80*/  @P5 STG.E.U16 desc[UR44][R10.64+0x12], R18 ;  /* 0x000012120a005986 */ /* 0x0001e8000c10152c */
[----:B------:R-:W-:Y:S04]  /*3b90*/  STL [R1+0x44], R23 ;  /* 0x0000441701007387 */ /* 0x000fe80000100800 */
[----:B------:R1:W-:Y:S01]  /*3ba0*/  STL [R1+0x34], R233 ;  /* 0x000034e901007387 */ /* 0x0003e20000100800 */
[----:B0-----:R-:W-:-:S02]  /*3bb0*/  PRMT R18, R14, 0x7610, R18 ;  /* 0x000076100e127816 */ /* 0x001fc40000000012 */
[----:B---3--:R-:W-:-:S05]  /*3bc0*/  IADD3 R13, P5, R12, R4, RZ ;  /* 0x000000040c0d7210 */ /* 0x008fca0007fbe0ff */
[----:B------:R-:W-:Y:S01]  /*3bd0*/  IMAD.X R15, R233, 0x1, R7, P5 ;  /* 0x00000001e90f7824 */ /* 0x000fe200028e0607 */
[C---:B------:R-:W-:Y:S01]  /*3be0*/  LEA R12, P5, R13.reuse, R20, 0x1 ;  /* 0x000000140d0c7211 */ /* 0x040fe200078a08ff */
[----:B------:R-:W5:Y:S03]  /*3bf0*/  LDL.LU.64 R6, [R1+0x90] ;  /* 0x0000900001067983 */ /* 0x000f660000300a00 */
[----:B------:R-:W-:-:S05]  /*3c00*/  LEA.HI.X R13, R13, R21, R15, 0x1, P5 ;  /* 0x000000150d0d7211 */ /* 0x000fca00028f0c0f */
[----:B------:R0:W3:Y:S02]  /*3c10*/  @P4 LDG.E.LTC128B.U16 R18, desc[UR44][R12.64] ;  /* 0x0000002c0c124981 */ /* 0x0000e4000c1e1520 */
[----:B0-----:R-:W-:-:S04]  /*3c20*/  IMAD.U32 R13, RZ, RZ, UR8 ;  /* 0x00000008ff0d7e24 */ /* 0x001fc8000f8e00ff */
[----:B------:R-:W-:-:S04]  /*3c30*/  IMAD.WIDE.U32 R14, R13, 0xf0, R10 ;  /* 0x000000f00d0e7825 */ /* 0x000fc800078e000a */
[----:B------:R-:W-:Y:S01]  /*3c40*/  @P4 IMAD.MOV.U32 R232, RZ, RZ, R14 ;  /* 0x000000ffffe84224 */ /* 0x000fe200078e000e */
[----:B------:R0:W-:Y:S01]  /*3c50*/  STL.64 [R1+0x28], R14 ;  /* 0x0000280e01007387 */ /* 0x0001e20000100a00 */
[----:B---3--:R-:W-:-:S04]  /*3c60*/  IMAD.U32 R12, R18, 0x10000, RZ ;  /* 0x00010000120c7824 */ /* 0x008fc800078e00ff */
[----:B------:R-:W-:-:S04]  /*3c70*/  FMUL R12, R12, R16 ;  /* 0x000000100c0c7220 */ /* 0x000fc80000400000 */
[----:B--2---:R-:W-:Y:S01]  /*3c80*/  FFMA R12, R19, R2, R12 ;  /* 0x00000002130c7223 */ /* 0x004fe2000000000c */
[----:B------:R-:W-:-:S04]  /*3c90*/  IMAD.U32 R19, RZ, RZ, UR9 ;  /* 0x00000009ff137e24 */ /* 0x000fc8000f8e00ff */
[----:B------:R-:W-:Y:S01]  /*3ca0*/  IMAD R19, R19, 0xf0, RZ ;  /* 0x000000f013137824 */ /* 0x000fe200078e02ff */
[----:B------:R-:W-:-:S03]  /*3cb0*/  F2FP.BF16.F32.PACK_AB R12, RZ, R12 ;  /* 0x0000000cff0c723e */ /* 0x000fc600000010ff */
[----:B-1----:R-:W-:Y:S02]  /*3cc0*/  IMAD.IADD R233, R15, 0x1, R19 ;  /* 0x000000010fe97824 */ /* 0x002fe400078e0213 */
[----:B0-----:R-:W-:-:S03]  /*3cd0*/  IMAD.WIDE.U32 R14, R0, 0x78, R234 ;  /* 0x00000078000e7825 */ /* 0x001fc600078e00ea */
[----:B------:R0:W-:Y:S01]  /*3ce0*/  @P4 STG.E.U16 desc[UR44][R232.64], R12 ;  /* 0x0000000ce8004986 */ /* 0x0001e2000c10152c */
[----:B------:R-:W-:Y:S02]  /*3cf0*/  IMAD.IADD R23, R23, 0x1, R15 ;  /* 0x0000000117177824 */ /* 0x000fe400078e020f */
[----:B------:R-:W-:Y:S01]  /*3d00*/  IMAD.MOV.U32 R22, RZ, RZ, R14 ;  /* 0x000000ffff167224 */ /* 0x000fe200078e000e */
[----:B------:R1:W-:Y:S03]  /*3d10*/  STL.64 [R1+0x70], R14 ;  /* 0x0000700e01007387 */ /* 0x0003e60000100a00 */
[----:B0-----:R-:W-:Y:S02]  /*3d20*/  IMAD.WIDE.U32 R12, R17, R0, R22 ;  /* 0x00000000110c7225 */ /* 0x001fe400078e0016 */
[----:B------:R0:W5:Y:S01]  /*3d30*/  LDL.LU R0, [R1+0x88] ;  /* 0x0000880001007983 */ /* 0x0001620000300800 */
[----:B-1----:R-:W-:-:S03]  /*3d40*/  IADD3 R14, P4, R236, R12, RZ ;  /* 0x0000000cec0e7210 */ /* 0x002fc60007f9e0ff */
[----:B------:R-:W2:Y:S04]  /*3d50*/  LDL R15, [R1+0x60] ;  /* 0x00006000010f7983 */ /* 0x000ea80000100800 */
[----:B------:R-:W3:Y:S01]  /*3d60*/  LDL R12, [R1+0x58] ;  /* 0x00005800010c7983 */ /* 0x000ee20000100800 */
[----:B--2---:R-:W-:-:S03]  /*3d70*/  IADD3.X R15, R237, R15, R13, P4, !PT ;  /* 0x0000000fed0f7210 */ /* 0x004fc600027fe40d */
[----:B------:R-:W2:Y:S01]  /*3d80*/  LDL R13, [R1+0x5c] ;  /* 0x00005c00010d7983 */ /* 0x000ea20000100800 */
[----:B---3--:R-:W-:-:S03]  /*3d90*/  IMAD.WIDE.U32 R14, R12, UR40, R14 ;  /* 0x000000280c0e7c25 */ /* 0x008fc6000f8e000e */
[----:B------:R-:W-:Y:S01]  /*3da0*/  LEA R12, P4, R14, R20, 0x1 ;  /* 0x000000140e0c7211 */ /* 0x000fe200078808ff */
[----:B------:R-:W-:Y:S01]  /*3db0*/  BSSY B1, `(.L_x_43) ;  /* 0x0000009000017945 */ /* 0x000fe20003800000 */
[----:B--2---:R-:W-:-:S05]  /*3dc0*/  IMAD.IADD R13, R13, 0x1, R15 ;  /* 0x000000010d0d7824 */ /* 0x004fca00078e020f */
[----:B------:R-:W-:Y:S02]  /*3dd0*/  LEA.HI.X R13, R14, R21, R13, 0x1, P4 ;  /* 0x000000150e0d7211 */ /* 0x000fe400020f0c0d */
[----:B------:R-:W-:Y:S02]  /*3de0*/  IADD3 R14, P5, R234, R4, RZ ;  /* 0x00000004ea0e7210 */ /* 0x000fe40007fbe0ff */
[----:B------:R0:W5:Y:S04]  /*3df0*/  LDL.LU.64 R4, [R1+0x80] ;  /* 0x0000800001047983 */ /* 0x0001680000300a00 */
[----:B------:R0:W-:Y:S01]  /*3e00*/  STL [R1], R14 ;  /* 0x0000000e01007387 */ /* 0x0001e20000100800 */
[----:B------:R-:W-:-:S13]  /*3e10*/  ISETP.GT.AND P4, PT, R3, 0x80, P3 ;  /* 0x000000800300780c */ /* 0x000fda0001f84270 */
[----:B0-----:R-:W-:Y:S05]  /*3e20*/  @!P4 BRA `(.L_x_44) ;  /* 0x000000000004c947 */ /* 0x001fea0003800000 */
[----:B------:R0:W5:Y:S02]  /*3e30*/  LDG.E.LTC128B.U16 R18, desc[UR44][R12.64+0x2] ;  /* 0x0000022c0c127981 */ /* 0x000164000c1e1520 */
.L_x_44:
[----:B------:R-:W-:Y:S05]  /*3e40*/  BSYNC B1 ;  /* 0x0000000000017941 */ /* 0x000fea0003800000 */
.L_x_43:
[----:B------:R-:W2:Y:S04]  /*3e50*/  LDL.LU R14, [R1+0x34] ;  /* 0x00003400010e7983 */ /* 0x000ea80000300800 */
[----:B------:R-:W3:Y:S04]  /*3e60*/  LDL R15, [R1+0x4] ;  /* 0x00000400010f7983 */ /* 0x000ee80000100800 */
[----:B------:R0:W-:Y:S04]  /*3e70*/  STL.64 [R1+0x98], R12 ;  /* 0x0000980c01007387 */ /* 0x0001e80000100a00 */
[----:B0-----:R-:W4:Y:S04]  /*3e80*/  LDL.64 R12, [R1] ;  /* 0x00000000010c7983 */ /* 0x001f280000100a00 */
[----:B------:R0:W-:Y:S04]  /*3e90*/  STL.64 [R1+0x90], R8 ;  /* 0x0000900801007387 */ /* 0x0001e80000100a00 */
[----:B0-----:R-:W4:Y:S04]  /*3ea0*/  LDL.64 R8, [R1+0x48] ;  /* 0x0000480001087983 */ /* 0x001f280000100a00 */
[----:B-----5:R0:W-:Y:S04]  /*3eb0*/  STL.64 [R1+0x88], R6 ;  /* 0x0000880601007387 */ /* 0x0201e80000100a00 */
[----:B0-----:R0:W2:Y:S04]  /*3ec0*/  LDL.64 R6, [R1] ;  /* 0x0000000001067983 */ /* 0x0010a80000100a00 */
[----:B------:R3:W-:Y:S01]  /*3ed0*/  STL.64 [R1+0x80], R4 ;  /* 0x0000800401007387 */ /* 0x0007e20000100a00 */
[----:B--2---:R-:W-:-:S02]  /*3ee0*/  IMAD.MOV.U32 R7, RZ, RZ, R14 ;  /* 0x000000ffff077224 */ /* 0x004fc400078e000e */
[----:B------:R-:W-:-:S04]  /*3ef0*/  IMAD.U32 R14, R18, 0x10000, RZ ;  /* 0x00010000120e7824 */ /* 0x000fc800078e00ff */
[----:B------:R-:W-:-:S04]  /*3f00*/  FMUL R14, R14, R16 ;  /* 0x000000100e0e7220 */ /* 0x000fc80000400000 */
[----:B---3--:R-:W-:Y:S02]  /*3f10*/  FFMA R5, R15, R2, R14 ;  /* 0x000000020f057223 */ /* 0x008fe4000000000e */
[----:B------:R-:W2:Y:S01]  /*3f20*/  LDL.64 R14, [R1+0x50] ;  /* 0x00005000010e7983 */ /* 0x000ea20000100a00 */
[----:B----4-:R-:W-:Y:S02]  /*3f30*/  IMAD.MOV.U32 R6, RZ, RZ, R12 ;  /* 0x000000ffff067224 */ /* 0x010fe400078e000c */
[----:B------:R-:W-:Y:S01]  /*3f40*/  IMAD.X R7, R7, 0x1, R235, P5 ;  /* 0x0000000107077824 */ /* 0x000fe200028e06eb */
[----:B------:R0:W5:Y:S04]  /*3f50*/  LDL.LU.64 R12, [R1+0x98] ;  /* 0x00009800010c7983 */ /* 0x0001680000300a00 */
[----:B------:R1:W-:Y:S01]  /*3f60*/  STL [R1+0x4], R7 ;  /* 0x0000040701007387 */ /* 0x0003e20000100800 */
[----:B------:R-:W-:Y:S01]  /*3f70*/  BSSY B1, `(.L_x_45) ;  /* 0x0000017000017945 */ /* 0x000fe20003800000 */
[----:B--2---:R-:W-:-:S05]  /*3f80*/  IADD3 R14, P5, R6, R14, RZ ;  /* 0x0000000e060e7210 */ /* 0x004fca0007fbe0ff */
[----:B------:R-:W-:Y:S01]  /*3f90*/  IMAD.X R15, R7, 0x1, R9, P5 ;  /* 0x00000001070f7824 */ /* 0x000fe200028e0609 */
[C---:B------:R-:W-:Y:S01]  /*3fa0*/  LEA R6, P5, R14.reuse, R20, 0x1 ;  /* 0x000000140e067211 */ /* 0x040fe200078a08ff */
[----:B------:R0:W5:Y:S03]  /*3fb0*/  LDL.LU.64 R8, [R1+0x90] ;  /* 0x0000900001087983 */ /* 0x0001660000300a00 */
[----:B-1----:R-:W-:Y:S01]  /*3fc0*/  LEA.HI.X R7, R14, R21, R15, 0x1, P5 ;  /* 0x000000150e077211 */ /* 0x002fe200028f0c0f */
[----:B------:R-:W-:Y:S01]  /*3fd0*/  IMAD.U32 R15, RZ, RZ, UR8 ;  /* 0x00000008ff0f7e24 */ /* 0x000fe2000f8e00ff */
[----:B------:R-:W-:-:S03]  /*3fe0*/  F2FP.BF16.F32.PACK_AB R14, RZ, R5 ;  /* 0x00000005ff0e723e */ /* 0x000fc600000010ff */
[----:B------:R-:W-:Y:S01]  /*3ff0*/  IMAD.WIDE.U32 R4, R15, 0xf0, R10 ;  /* 0x000000f00f047825 */ /* 0x000fe200078e000a */
[----:B------:R1:W-:Y:S03]  /*4000*/  STL.64 [R1+0x38], R6 ;  /* 0x0000380601007387 */ /* 0x0003e60000100a00 */
[----:B------:R-:W-:Y:S01]  /*4010*/  IMAD.IADD R15, R19, 0x1, R5 ;  /* 0x00000001130f7824 */ /* 0x000fe200078e0205 */
[----:B------:R-:W-:Y:S01]  /*4020*/  PRMT R19, R14, 0x7610, R19 ;  /* 0x000076100e137816 */ /* 0x000fe20000000013 */
[----:B------:R-:W-:Y:S01]  /*4030*/  IMAD.MOV.U32 R14, RZ, RZ, R4 ;  /* 0x000000ffff0e7224 */ /* 0x000fe200078e0004 */
[----:B-1----:R0:W5:Y:S01]  /*4040*/  LDL.LU.64 R6, [R1+0x88] ;  /* 0x0000880001067983 */ /* 0x0021620000300a00 */
[----:B------:R-:W-:-:S03]  /*4050*/  ISETP.GT.AND P5, PT, R3, 0x88, P0 ;  /* 0x000000880300780c */ /* 0x000fc600007a4270 */
[----:B------:R1:W-:Y:S04]  /*4060*/  STL.64 [R1+0x30], R4 ;  /* 0x0000300401007387 */ /* 0x0003e80000100a00 */
[----:B------:R0:W-:Y:S04]  /*4070*/  @P4 STG.E.U16 desc[UR44][R14.64+0x2], R19 ;  /* 0x000002130e004986 */ /* 0x0001e8000c10152c */
[----:B-1----:R0:W5:Y:S04]  /*4080*/  LDL.LU.64 R4, [R1+0x80] ;  /* 0x0000800001047983 */ /* 0x0021680000300a00 */
[----:B------:R0:W-:Y:S01]  /*4090*/  STL.S16 [R1+0x7c], R18 ;  /* 0x00007c1201007387 */ /* 0x0001e20000100600 */
[----:B------:R-:W-:Y:S05]  /*40a0*/  @!P5 BRA `(.L_x_46) ;  /* 0x00000000000cd947 */ /* 0x000fea0003800000 */
[----:B0-----:R-:W2:Y:S04]  /*40b0*/  LDL.LU.64 R18, [R1+0x38] ;  /* 0x0000380001127983 */ /* 0x001ea80000300a00 */
[----:B--2---:R-:W2:Y:S04]  /*40c0*/  LDG.E.LTC128B.U16 R18, desc[UR44][R18.64] ;  /* 0x0000002c12127981 */ /* 0x004ea8000c1e1520 */
[----:B--2---:R1:W-:Y:S02]  /*40d0*/  STL [R1+0x7c], R18 ;  /* 0x00007c1201007387 */ /* 0x0043e40000100800 */
.L_x_46:
[----:B------:R-:W-:Y:S05]  /*40e0*/  BSYNC B1 ;  /* 0x0000000000017941 */ /* 0x000fea0003800000 */
.L_x_45:
[----:B-----5:R2:W-:Y:S04]  /*40f0*/  STL.64 [R1+0xa0], R12 ;  /* 0x0000a00c01007387 */ /* 0x0205e80000100a00 */
[----:B--2---:R-:W2:Y:S04]  /*4100*/  LDL.64 R12, [R1+0x28] ;  /* 0x00002800010c7983 */ /* 0x004ea80000100a00 */
[----:B------:R3:W-:Y:S04]  /*4110*/  STL.64 [R1+0x98], R10 ;  /* 0x0000980a01007387 */ /* 0x0007e80000100a00 */
[----:B---3--:R-:W3:Y:S04]  /*4120*/  LDL.LU R10, [R1+0x8] ;  /* 0x00000800010a7983 */ /* 0x008ee80000300800 */
[----:B------:R4:W-:Y:S04]  /*4130*/  STL.64 [R1+0x90], R8 ;  /* 0x0000900801007387 */ /* 0x0009e80000100a00 */
[----:B----4-:R-:W4:Y:S04]  /*4140*/  LDL.LU.64 R8, [R1+0x70] ;  /* 0x0000700001087983 */ /* 0x010f280000300a00 */
[----:B0-----:R-:W4:Y:S04]  /*4150*/  LDL R19, [R1+0x40] ;  /* 0x0000400001137983 */ /* 0x001f280000100800 */
[----:B------:R0:W-:Y:S04]  /*4160*/  STL.64 [R1+0x88], R6 ;  /* 0x0000880601007387 */ /* 0x0001e80000100a00 */
[----:B0-----:R-:W4:Y:S04]  /*4170*/  LDL R6, [R1+0x60] ;  /* 0x0000600001067983 */ /* 0x001f280000100800 */
[----:B------:R-:W4:Y:S04]  /*4180*/  LDL R7, [R1+0x58] ;  /* 0x0000580001077983 */ /* 0x000f280000100800 */
[----:B------:R0:W-:Y:S04]  /*4190*/  STL [R1+0x84], R4 ;  /* 0x0000840401007387 */ /* 0x0001e80000100800 */
[----:B0-----:R-:W1:Y:S01]  /*41a0*/  LDL.LU R4, [R1+0x7c] ;  /* 0x00007c0001047983 */ /* 0x001e620000300800 */
[----:B------:R-:W-:-:S03]  /*41b0*/  IMAD.U32 R11, RZ, RZ, UR8 ;  /* 0x00000008ff0b7e24 */ /* 0x000fc6000f8e00ff */
[----:B------:R-:W-:Y:S01]  /*41c0*/  STL [R1+0x80], R0 ;  /* 0x0000800001007387 */ /* 0x000fe20000100800 */
[----:B------:R-:W-:Y:S02]  /*41d0*/  IMAD.SHL.U32 R11, R11, 0x10, RZ ;  /* 0x000000100b0b7824 */ /* 0x000fe400078e00ff */
[----:B-1----:R-:W-:-:S04]  /*41e0*/  IMAD.U32 R18, R4, 0x10000, RZ ;  /* 0x0001000004127824 */ /* 0x002fc800078e00ff */
[----:B------:R-:W-:-:S04]  /*41f0*/  FMUL R18, R18, R16 ;  /* 0x0000001012127220 */ /* 0x000fc80000400000 */
[----:B---3--:R-:W-:Y:S01]  /*4200*/  FFMA R18, R10, R2, R18 ;  /* 0x000000020a127223 */ /* 0x008fe20000000012 */
[----:B--2---:R-:W-:Y:S02]  /*4210*/  IADD3 R10, P4, R11, R12, RZ ;  /* 0x0000000c0b0a7210 */ /* 0x004fe40007f9e0ff */
[----:B------:R0:W5:Y:S02]  /*4220*/  LDL.LU.64 R12, [R1+0xa0] ;  /* 0x0000a000010c7983 */ /* 0x0001640000300a00 */
[----:B------:R-:W-:Y:S02]  /*4230*/  F2FP.BF16.F32.PACK_AB R18, RZ, R18 ;  /* 0x00000012ff12723e */ /* 0x000fe400000010ff */
[----:B------:R-:W2:Y:S02]  /*4240*/  LDL R11, [R1+0x20] ;  /* 0x00002000010b7983 */ /* 0x000ea40000100800 */
[----:B--2---:R-:W-:Y:S01]  /*4250*/  IMAD.X R11, R233, 0x1, R11, P4 ;  /* 0x00000001e90b7824 */ /* 0x004fe200020e060b */
[----:B----4-:R-:W-:-:S05]  /*4260*/  IADD3 R8, P4, R234, R8, RZ ;  /* 0x00000008ea087210 */ /* 0x010fca0007f9e0ff */
[----:B------:R-:W-:Y:S01]  /*4270*/  IMAD.X R9, R23, 0x1, R235, P4 ;  /* 0x0000000117097824 */ /* 0x000fe200020e06eb */
[----:B------:R1:W-:Y:S02]  /*4280*/  @P5 STG.E.U16 desc[UR44][R10.64], R18 ;  /* 0x000000120a005986 */ /* 0x0003e4000c10152c */
[----:B-1----:R-:W-:-:S03]  /*4290*/  IMAD.WIDE.U32 R18, R17, R19, R8 ;  /* 0x0000001311127225 */ /* 0x002fc600078e0008 */
[----:B------:R-:W-:Y:S01]  /*42a0*/  IADD3 R18, P4, R236, R18, RZ ;  /* 0x00000012ec127210 */ /* 0x000fe20007f9e0ff */
[----:B------:R1:W-:Y:S03]  /*42b0*/  STL.64 [R1+0x68], R10 ;  /* 0x0000680a01007387 */ /* 0x0003e60000100a00 */
[----:B------:R-:W-:-:S03]  /*42c0*/  IADD3.X R19, R237, R6, R19, P4, !PT ;  /* 0x00000006ed137210 */ /* 0x000fc600027fe413 */
[----:B------:R-:W-:Y:S01]  /*42d0*/  IMAD.WIDE.U32 R6, R7, UR40, R18 ;  /* 0x0000002807067c25 */ /* 0x000fe2000f8e0012 */
[----:B-1----:R0:W5:Y:S04]  /*42e0*/  LDL.LU.64 R10, [R1+0x98] ;  /* 0x00009800010a7983 */ /* 0x0021680000300a00 */
[----:B------:R1:W-:Y:S04]  /*42f0*/  STL.64 [R1+0x70], R8 ;  /* 0x0000700801007387 */ /* 0x0003e80000100a00 */
[----:B-1----:R0:W5:Y:S04]  /*4300*/  LDL.LU.64 R8, [R1+0x90] ;  /* 0x0000900001087983 */ /* 0x0021680000300a00 */
[----:B------:R-:W2:Y:S01]  /*4310*/  LDL R19, [R1+0x5c] ;  /* 0x00005c0001137983 */ /* 0x000ea20000100800 */
[----:B------:R-:W-:-:S02]  /*4320*/  LEA R18, P4, R6, R20, 0x1 ;  /* 0x0000001406127211 */ /* 0x000fc400078808ff */
[----:B------:R-:W-:Y:S02]  /*4330*/  PRMT R0, R4, 0x7610, R0 ;  /* 0x0000761004007816 */ /* 0x000fe40000000000 */
[----:B------:R-:W-:Y:S01]  /*4340*/  ISETP.GT.AND P5, PT, R3, 0x88, P3 ;  /* 0x000000880300780c */ /* 0x000fe20001fa4270 */
[----:B--2---:R-:W-:-:S05]  /*4350*/  IMAD.IADD R19, R19, 0x1, R7 ;  /* 0x0000000113137824 */ /* 0x004fca00078e0207 */
[----:B------:R-:W-:Y:S02]  /*4360*/  LEA.HI.X R19, R6, R21, R19, 0x1, P4 ;  /* 0x0000001506137211 */ /* 0x000fe400020f0c13 */
[----:B------:R0:W5:Y:S04]  /*4370*/  LDL.LU.64 R6, [R1+0x88] ;  /* 0x0000880001067983 */ /* 0x0001680000300a00 */
[----:B------:R0:W5:Y:S04]  /*4380*/  LDL.LU R4, [R1+0x84] ;  /* 0x0000840001047983 */ /* 0x0001680000300800 */
[----:B------:R1:W-:Y:S04]  /*4390*/  STL.S16 [R1+0x38], R0 ;  /* 0x0000380001007387 */ /* 0x0003e80000100600 */
[----:B-1----:R0:W5:Y:S01]  /*43a0*/  LDL.LU R0, [R1+0x80] ;  /* 0x0000800001007983 */ /* 0x0021620000300800 */
[----:B------:R-:W-:Y:S04]  /*43b0*/  BSSY B1, `(.L_x_47) ;  /* 0x0000006000017945 */ /* 0x000fe80003800000 */
[----:B------:R-:W-:Y:S05]  /*43c0*/  @!P5 BRA `(.L_x_48) ;  /* 0x000000000010d947 */ /* 0x000fea0003800000 */
[----:B-----5:R1:W-:Y:S04]  /*43d0*/  STL [R1+0x80], R0 ;  /* 0x0000800001007387 */ /* 0x0203e80000100800 */
[----:B-1----:R-:W2:Y:S04]  /*43e0*/  LDG.E.LTC128B.U16 R0, desc[UR44][R18.64+0x2] ;  /* 0x0000022c12007981 */ /* 0x002ea8000c1e1520 */
[----:B--2---:R1:W-:Y:S04]  /*43f0*/  STL [R1+0x38], R0 ;  /* 0x0000380001007387 */ /* 0x0043e80000100800 */
[----:B-1----:R1:W5:Y:S02]  /*4400*/  LDL.LU R0, [R1+0x80] ;  /* 0x0000800001007983 */ /* 0x0023640000300800 */
.L_x_48:
[----:B------:R-:W-:Y:S05]  /*4410*/  BSYNC B1 ;  /* 0x0000000000017941 */ /* 0x000fea0003800000 */
.L_x_47:
[----:B-----5:R2:W-:Y:S04]  /*4420*/  STL.64 [R1+0xa8], R12 ;  /* 0x0000a80c01007387 */ /* 0x0205e80000100a00 */
[----:B--2---:R-:W2:Y:S04]  /*4430*/  LDL.64 R12, [R1+0x30] ;  /* 0x00003000010c7983 */ /* 0x004ea80000100a00 */
[----:B------:R3:W-:Y:S04]  /*4440*/  STL [R1+0xa0], R10 ;  /* 0x0000a00a01007387 */ /* 0x0007e80000100800 */
[----:B---3--:R-:W3:Y:S04]  /*4450*/  LDL.LU R10, [R1+0xc] ;  /* 0x00000c00010a7983 */ /* 0x008ee80000300800 */
[----:B------:R-:W-:Y:S04]  /*4460*/  STL [R1+0x9c], R9 ;  /* 0x00009c0901007387 */ /* 0x000fe80000100800 */
[----:B------:R-:W-:Y:S04]  /*4470*/  STL [R1+0x98], R8 ;  /* 0x0000980801007387 */ /* 0x000fe80000100800 */
[----:B------:R-:W-:Y:S04]  /*4480*/  STL.64 [R1+0x90], R6 ;  /* 0x0000900601007387 */ /* 0x000fe80000100a00 */
[----:B------:R-:W-:Y:S04]  /*4490*/  STL [R1+0x88], R5 ;  /* 0x0000880501007387 */ /* 0x000fe80000100800 */
[----:B------:R4:W-:Y:S04]  /*44a0*/  STL [R1+0x84], R4 ;  /* 0x0000840401007387 */ /* 0x0009e80000100800 */
[----:B----4-:R-:W4:Y:S01]  /*44b0*/  LDL.LU R4, [R1+0x38] ;  /* 0x0000380001047983 */ /* 0x010f220000300800 */
[----:B------:R-:W-:-:S03]  /*44c0*/  IMAD.U32 R7, RZ, RZ, UR8 ;  /* 0x00000008ff077e24 */ /* 0x000fc6000f8e00ff */
[----:B------:R0:W-:Y:S01]  /*44d0*/  STL [R1+0x80], R0 ;  /* 0x0000800001007387 */ /* 0x0001e20000100800 */
[----:B------:R-:W-:Y:S02]  /*44e0*/  IMAD.SHL.U32 R7, R7, 0x10, RZ ;  /* 0x0000001007077824 */ /* 0x000fe400078e00ff */
[----:B----4-:R-:W-:-:S04]  /*44f0*/  IMAD.U32 R6, R4, 0x10000, RZ ;  /* 0x0001000004067824 */ /* 0x010fc800078e00ff */
[----:B------:R-:W-:-:S04]  /*4500*/  FMUL R6, R6, R16 ;  /* 0x0000001006067220 */ /* 0x000fc80000400000 */
[----:B---3--:R-:W-:Y:S01]  /*4510*/  FFMA R10, R10, R2, R6 ;  /* 0x000000020a0a7223 */ /* 0x008fe20000000006 */
[----:B--2---:R-:W-:Y:S02]  /*4520*/  IADD3 R6, P4, R7, R12, RZ ;  /* 0x0000000c07067210 */ /* 0x004fe40007f9e0ff */
[----:B------:R2:W5:Y:S04]  /*4530*/  LDL.LU.64 R12, [R1+0xa8] ;  /* 0x0000a800010c7983 */ /* 0x0005680000300a00 */
[----:B------:R-:W3:Y:S01]  /*4540*/  LDL R7, [R1+0x20] ;  /* 0x0000200001077983 */ /* 0x000ee20000100800 */
[----:B------:R-:W-:-:S03]  /*4550*/  F2FP.BF16.F32.PACK_AB R9, RZ, R10 ;  /* 0x0000000aff09723e */ /* 0x000fc600000010ff */
[----:B------:R2:W5:Y:S01]  /*4560*/  LDL.LU R10, [R1+0xa0] ;  /* 0x0000a000010a7983 */ /* 0x0005620000300800 */
[----:B------:R-:W-:Y:S02]  /*4570*/  PRMT R8, R9, 0x7610, R8 ;  /* 0x0000761009087816 */ /* 0x000fe40000000008 */
[----:B0-----:R-:W-:Y:S01]  /*4580*/  PRMT R0, R4, 0x7610, R0 ;  /* 0x0000761004007816 */ /* 0x001fe20000000000 */
[----:B------:R2:W5:Y:S01]  /*4590*/  LDL.LU R9, [R1+0x9c] ;  /* 0x00009c0001097983 */ /* 0x0005620000300800 */
[----:B------:R-:W-:-:S03]  /*45a0*/  PRMT R5, R8, 0x7610, R5 ;  /* 0x0000761008057816 */ /* 0x000fc60000000005 */
[----:B------:R2:W5:Y:S01]  /*45b0*/  LDL.LU R8, [R1+0x98] ;  /* 0x0000980001087983 */ /* 0x0005620000300800 */
[----:B---3--:R-:W-:Y:S01]  /*45c0*/  IMAD.X R7, R7, 0x1, R15, P4 ;  /* 0x0000000107077824 */ /* 0x008fe200020e060f */
[----:B------:R-:W-:-:S04]  /*45d0*/  ISETP.GT.AND P4, PT, R3, 0x80, P2 ;  /* 0x000000800300780c */ /* 0x000fc80001784270 */
[----:B------:R-:W-:Y:S04]  /*45e0*/  STL.64 [R1+0x8], R6 ;  /* 0x0000080601007387 */ /* 0x000fe80000100a00 */
[----:B------:R0:W-:Y:S04]  /*45f0*/  @P5 STG.E.U16 desc[UR44][R6.64+0x2], R5 ;  /* 0x0000020506005986 */ /* 0x0001e8000c10152c */
[----:B0-----:R2:W5:Y:S04]  /*4600*/  LDL.LU.64 R6, [R1+0x90] ;  /* 0x0000900001067983 */ /* 0x0015680000300a00 */
[----:B------:R2:W5:Y:S04]  /*4610*/  LDL.LU R5, [R1+0x88] ;  /* 0x0000880001057983 */ /* 0x0005680000300800 */
[----:B------:R2:W5:Y:S04]  /*4620*/  LDL.LU R4, [R1+0x84] ;  /* 0x0000840001047983 */ /* 0x0005680000300800 */
[----:B------:R0:W-:Y:S04]  /*4630*/  STL.S16 [R1+0x38], R0 ;  /* 0x0000380001007387 */ /* 0x0001e80000100600 */
[----:B0-----:R2:W5:Y:S01]  /*4640*/  LDL.LU R0, [R1+0x80] ;  /* 0x0000800001007983 */ /* 0x0015620000300800 */
[----:B------:R-:W-:Y:S04]  /*4650*/  BSSY B1, `(.L_x_49) ;  /* 0x0000006000017945 */ /* 0x000fe80003800000 */
[----:B------:R-:W-:Y:S05]  /*4660*/  @!P4 BRA `(.L_x_50) ;  /* 0x000000000010c947 */ /* 0x000fea0003800000 */
[----:B-----5:R0:W-:Y:S04]  /*4670*/  STL [R1+0x80], R0 ;  /* 0x0000800001007387 */ /* 0x0201e80000100800 */
[----:B0-----:R-:W3:Y:S04]  /*4680*/  LDG.E.LTC128B.U16 R0, desc[UR44][R12.64+0x10] ;  /* 0x0000102c0c007981 */ /* 0x001ee8000c1e1520 */
[----:B---3--:R0:W-:Y:S04]  /*4690*/  STL [R1+0x38], R0 ;  /* 0x0000380001007387 */ /* 0x0081e80000100800 */
[----:B0-----:R0:W5:Y:S02]  /*46a0*/  LDL.LU R0, [R1+0x80] ;  /* 0x0000800001007983 */ /* 0x0011640000300800 */
.L_x_50:
[----:B------:R-:W-:Y:S05]  /*46b0*/  BSYNC B1 ;  /* 0x0000000000017941 */ /* 0x000fea0003800000 */
.L_x_49:
[----:B------:R-:W3:Y:S04]  /*46c0*/  LDL R232, [R1+0x38] ;  /* 0x0000380001e87983 */ /* 0x000ee80000100800 */
[----:B-----5:R4:W-:Y:S04]  /*46d0*/  STL [R1+0x90], R6 ;  /* 0x0000900601007387 */ /* 0x0209e80000100800 */
[----:B----4-:R-:W4:Y:S04]  /*46e0*/  LDL.LU R6, [R1+0x10] ;  /* 0x0000100001067983 */ /* 0x010f280000300800 */
[----:B------:R1:W-:Y:S04]  /*46f0*/  STL.64 [R1+0x88], R4 ;  /* 0x0000880401007387 */ /* 0x0003e80000100a00 */
[----:B-1----:R-:W2:Y:S04]  /*4700*/  LDL.LU.64 R4, [R1+0x28] ;  /* 0x0000280001047983 */ /* 0x002ea80000300a00 */
[----:B------:R1:W-:Y:S01]  /*4710*/  STL [R1+0x80], R0 ;  /* 0x0000800001007387 */ /* 0x0003e20000100800 */
[----:B---3--:R-:W-:-:S04]  /*4720*/  IMAD.U32 R232, R232, 0x10000, RZ ;  /* 0x00010000e8e87824 */ /* 0x008fc800078e00ff */
[----:B------:R-:W-:-:S04]  /*4730*/  FMUL R232, R232, R16 ;  /* 0x00000010e8e87220 */ /* 0x000fc80000400000 */
[----:B----4-:R-:W-:Y:S02]  /*4740*/  FFMA R232, R6, R2, R232 ;  /* 0x0000000206e87223 */ /* 0x010fe400000000e8 */
[----:B------:R3:W5:Y:S01]  /*4750*/  LDL.LU R6, [R1+0x90] ;  /* 0x0000900001067983 */ /* 0x0007620000300800 */
[----:B------:R-:W-:Y:S02]  /*4760*/  ISETP.GT.AND P5, PT, R3, 0x80, P1 ;  /* 0x000000800300780c */ /* 0x000fe40000fa4270 */
[----:B------:R-:W-:-:S04]  /*4770*/  F2FP.BF16.F32.PACK_AB R232, RZ, R232 ;  /* 0x000000e8ffe8723e */ /* 0x000fc800000010ff */
[----:B-1----:R-:W-:Y:S01]  /*4780*/  PRMT R0, R232, 0x7610, R0 ;  /* 0x00007610e8007816 */ /* 0x002fe20000000000 */
[----:B--2---:R-:W-:Y:S02]  /*4790*/  @P4 IMAD.MOV.U32 R232, RZ, RZ, R4 ;  /* 0x000000ffffe84224 */ /* 0x004fe400078e0004 */
[----:B------:R3:W5:Y:S04]  /*47a0*/  LDL.LU.64 R4, [R1+0x88] ;  /* 0x0000880001047983 */ /* 0x0007680000300a00 */
[----:B------:R1:W-:Y:S04]  /*47b0*/  @P4 STG.E.U16 desc[UR44][R232.64+0x10], R0 ;  /* 0x00001000e8004986 */ /* 0x0003e8000c10152c */
[----:B-1----:R3:W5:Y:S04]  /*47c0*/  LDL.LU R0, [R1+0x80] ;  /* 0x0000800001007983 */ /* 0x0027680000300800 */
[----:B------:R-:W2:Y:S01]  /*47d0*/  LDL.LU R233, [R1+0x38] ;  /* 0x0000380001e97983 */ /* 0x000ea20000300800 */
[----:B------:R-:W-:Y:S01]  /*47e0*/  BSSY B1, `(.L_x_51) ;  /* 0x0000004000017945 */ /* 0x000fe20003800000 */
[----:B--2---:R-:W-:-:S03]  /*47f0*/  PRMT R232, R233, 0x7610, R232 ;  /* 0x00007610e9e87816 */ /* 0x004fc600000000e8 */
[----:B---3--:R-:W-:Y:S05]  /*4800*/  @!P5 BRA `(.L_x_52) ;  /* 0x000000000004d947 */ /* 0x008fea0003800000 */
[----:B------:R1:W5:Y:S02]  /*4810*/  LDG.E.LTC128B.U16 R232, desc[UR44][R12.64+0x12] ;  /* 0x0000122c0ce87981 */ /* 0x000364000c1e1520 */
.L_x_52:
[----:B------:R-:W-:Y:S05]  /*4820*/  BSYNC B1 ;  /* 0x0000000000017941 */ /* 0x000fea0003800000 */
.L_x_51:
[----:B-----5:R2:W-:Y:S04]  /*4830*/  STL [R1+0x80], R0 ;  /* 0x0000800001007387 */ /* 0x0205e80000100800 */
[----:B--2---:R-:W2:Y:S01]  /*4840*/  LDL.LU R0, [R1+0x14] ;  /* 0x0000140001007983 */ /* 0x004ea20000300800 */
[----:B------:R-:W-:-:S04]  /*4850*/  IMAD.U32 R233, R232, 0x10000, RZ ;  /* 0x00010000e8e97824 */ /* 0x000fc800078e00ff */
[----:B------:R-:W-:Y:S01]  /*4860*/  FMUL R233, R233, R16 ;  /* 0x00000010e9e97220 */ /* 0x000fe20000400000 */
[----:B------:R-:W-:-:S03]  /*4870*/  ISETP.GT.AND P4, PT, R3, 0x88, P2 ;  /* 0x000000880300780c */ /* 0x000fc60001784270 */
[----:B--2---:R-:W-:Y:S02]  /*4880*/  FFMA R233, R0, R2, R233 ;  /* 0x0000000200e97223 */ /* 0x004fe400000000e9 */
[----:B------:R2:W5:Y:S01]  /*4890*/  LDL.LU R0, [R1+0x80] ;  /* 0x0000800001007983 */ /* 0x0005620000300800 */
[----:B------:R-:W-:Y:S02]  /*48a0*/  BSSY B1, `(.L_x_53) ;  /* 0x0000005000017945 */ /* 0x000fe40003800000 */
[----:B------:R-:W-:-:S05]  /*48b0*/  F2FP.BF16.F32.PACK_AB R233, RZ, R233 ;  /* 0x000000e9ffe9723e */ /* 0x000fca00000010ff */
[----:B------:R2:W-:Y:S01]  /*48c0*/  @P5 STG.E.U16 desc[UR44][R14.64+0x12], R233 ;  /* 0x000012e90e005986 */ /* 0x0005e2000c10152c */
[----:B------:R-:W-:Y:S05]  /*48d0*/  @!P4 BRA `(.L_x_54) ;  /* 0x000000000004c947 */ /* 0x000fea0003800000 */
[----:B------:R3:W5:Y:S02]  /*48e0*/  LDG.E.LTC128B.U16 R232, desc[UR44][R18.64+0x10] ;  /* 0x0000102c12e87981 */ /* 0x000764000c1e1520 */
.L_x_54:
[----:B------:R-:W-:Y:S05]  /*48f0*/  BSYNC B1 ;  /* 0x0000000000017941 */ /* 0x000fea0003800000 */
.L_x_53:
[----:B-----5:R4:W-:Y:S04]  /*4900*/  STL [R1+0x88], R0 ;  /* 0x0000880001007387 */ /* 0x0209e80000100800 */
[----:B----4-:R-:W4:Y:S04]  /*4910*/  LDL.LU R0, [R1+0x18] ;  /* 0x0000180001007983 */ /* 0x010f280000300800 */
[----:B------:R0:W-:Y:S04]  /*4920*/  STL.64 [R1+0x80], R4 ;  /* 0x0000800401007387 */ /* 0x0001e80000100a00 */
[----:B0-----:R-:W3:Y:S01]  /*4930*/  LDL.LU.64 R4, [R1+0x68] ;  /* 0x0000680001047983 */ /* 0x001ee20000300a00 */
[----:B--2---:R-:W-:-:S04]  /*4940*/  IMAD.U32 R233, R232, 0x10000, RZ ;  /* 0x00010000e8e97824 */ /* 0x004fc800078e00ff */
[----:B------:R-:W-:Y:S01]  /*4950*/  FMUL R233, R233, R16 ;  /* 0x00000010e9e97220 */ /* 0x000fe20000400000 */
[----:B------:R-:W-:Y:S01]  /*4960*/  ISETP.GT.AND P5, PT, R3, 0x88, P1 ;  /* 0x000000880300780c */ /* 0x000fe20000fa4270 */
[----:B------:R-:W-:Y:S02]  /*4970*/  BSSY B1, `(.L_x_55) ;  /* 0x000000a000017945 */ /* 0x000fe40003800000 */
[----:B----4-:R-:W-:Y:S02]  /*4980*/  FFMA R233, R0, R2, R233 ;  /* 0x0000000200e97223 */ /* 0x010fe400000000e9 */
[----:B------:R0:W5:Y:S03]  /*4990*/  LDL.LU R0, [R1+0x88] ;  /* 0x0000880001007983 */ /* 0x0001660000300800 */
[----:B------:R-:W-:-:S05]  /*49a0*/  F2FP.BF16.F32.PACK_AB R233, RZ, R233 ;  /* 0x000000e9ffe9723e */ /* 0x000fca00000010ff */
[----:B---3--:R2:W-:Y:S04]  /*49b0*/  @P4 STG.E.U16 desc[UR44][R4.64+0x10], R233 ;  /* 0x000010e904004986 */ /* 0x0085e8000c10152c */
[----:B--2---:R0:W5:Y:S04]  /*49c0*/  LDL.LU.64 R4, [R1+0x80] ;  /* 0x0000800001047983 */ /* 0x0041680000300a00 */
[----:B------:R0:W-:Y:S01]  /*49d0*/  STL.S16 [R1+0x18], R232 ;  /* 0x000018e801007387 */ /* 0x0001e20000100600 */
[----:B------:R-:W-:Y:S05]  /*49e0*/  @!P5 BRA `(.L_x_56) ;  /* 0x000000000008d947 */ /* 0x000fea0003800000 */
[----:B0-----:R-:W2:Y:S04]  /*49f0*/  LDG.E.LTC128B.U16 R232, desc[UR44][R18.64+0x12] ;  /* 0x0000122c12e87981 */ /* 0x001ea8000c1e1520 */
[----:B--2---:R2:W-:Y:S02]  /*4a00*/  STL [R1+0x18], R232 ;  /* 0x000018e801007387 */ /* 0x0045e40000100800 */
.L_x_56:
[----:B------:R-:W-:Y:S05]  /*4a10*/  BSYNC B1 ;  /* 0x0000000000017941 */ /* 0x000fea0003800000 */
.L_x_55:
[----:B------:R-:W3:Y:S04]  /*4a20*/  LDL.LU R233, [R1+0x1c] ;  /* 0x00001c0001e97983 */ /* 0x000ee80000300800 */
[----:B------:R4:W-:Y:S04]  /*4a30*/  STL.64 [R1+0xc0], R26 ;  /* 0x0000c01a01007387 */ /* 0x0009e80000100a00 */
[----:B----4-:R-:W4:Y:S04]  /*4a40*/  LDL.LU.64 R26, [R1] ;  /* 0x00000000011a7983 */ /* 0x010f280000300a00 */
[----:B------:R0:W-:Y:S04]  /*4a50*/  STL.64 [R1+0xb8], R24 ;  /* 0x0000b81801007387 */ /* 0x0001e80000100a00 */
[----:B0-----:R-:W4:Y:S04]  /*4a60*/  LDL.64 R24, [R1+0x50] ;  /* 0x0000500001187983 */ /* 0x001f280000100a00 */
[----:B------:R0:W-:Y:S04]  /*4a70*/  STL.64 [R1+0xb0], R18 ;  /* 0x0000b01201007387 */ /* 0x0001e80000100a00 */
[----:B0-----:R-:W4:Y:S04]  /*4a80*/  LDL.64 R18, [R1+0x48] ;  /* 0x0000480001127983 */ /* 0x001f280000100a00 */
[----:B------:R-:W-:Y:S04]  /*4a90*/  STL [R1+0xac], R14 ;  /* 0x0000ac0e01007387 */ /* 0x000fe80000100800 */
[----:B------:R-:W-:Y:S04]  /*4aa0*/  STL [R1+0xa8], R11 ;  /* 0x0000a80b01007387 */ /* 0x000fe80000100800 */
[----:B------:R1:W-:Y:S04]  /*4ab0*/  STL.64 [R1+0xa0], R12 ;  /* 0x0000a00c01007387 */ /* 0x0003e80000100a00 */
[----:B-1----:R-:W4:Y:S04]  /*4ac0*/  LDL.LU.64 R12, [R1+0x8] ;  /* 0x00000800010c7983 */ /* 0x002f280000300a00 */
[----:B------:R0:W-:Y:S04]  /*4ad0*/  STL [R1+0x98], R10 ;  /* 0x0000980a01007387 */ /* 0x0001e80000100800 */
[----:B0-----:R-:W4:Y:S04]  /*4ae0*/  LDL R10, [R1+0x44] ;  /* 0x00004400010a7983 */ /* 0x001f280000100800 */
[----:B------:R0:W-:Y:S04]  /*4af0*/  STL.64 [R1+0x90], R8 ;  /* 0x0000900801007387 */ /* 0x0001e80000100a00 */
[----:B0-----:R-:W2:Y:S04]  /*4b00*/  LDL.LU R9, [R1+0x18] ;  /* 0x0000180001097983 */ /* 0x001ea80000300800 */
[----:B-----5:R0:W-:Y:S04]  /*4b10*/  STL [R1+0x88], R0 ;  /* 0x0000880001007387 */ /* 0x0201e80000100800 */
[----:B0-----:R-:W4:Y:S01]  /*4b20*/  LDL R0, [R1+0x40] ;  /* 0x0000400001007983 */ /* 0x001f220000100800 */
[----:B------:R-:W-:-:S03]  /*4b30*/  ISETP.GT.AND P4, PT, R3, 0x100, P0 ;  /* 0x000001000300780c */ /* 0x000fc60000784270 */
[----:B------:R0:W-:Y:S04]  /*4b40*/  STL.64 [R1+0x80], R4 ;  /* 0x0000800401007387 */ /* 0x0001e80000100a00 */
[----:B0-----:R-:W4:Y:S04]  /*4b50*/  LDL R4, [R1+0x60] ;  /* 0x0000600001047983 */ /* 0x001f280000100800 */
[----:B------:R-:W4:Y:S01]  /*4b60*/  LDL R5, [R1+0x58] ;  /* 0x0000580001057983 */ /* 0x000f220000100800 */
[----:B--2---:R-:W-:-:S04]  /*4b70*/  IMAD.U32 R232, R9, 0x10000, RZ ;  /* 0x0001000009e87824 */ /* 0x004fc800078e00ff */
[----:B------:R-:W-:-:S04]  /*4b80*/  FMUL R232, R232, R16 ;  /* 0x00000010e8e87220 */ /* 0x000fc80000400000 */
[----:B---3--:R-:W-:-:S05]  /*4b90*/  FFMA R232, R233, R2, R232 ;  /* 0x00000002e9e87223 */ /* 0x008fca00000000e8 */
[----:B------:R-:W-:Y:S01]  /*4ba0*/  F2FP.BF16.F32.PACK_AB R232, RZ, R232 ;  /* 0x000000e8ffe8723e */ /* 0x000fe200000010ff */
[----:B----4-:R-:W-:-:S03]  /*4bb0*/  IMAD.MOV.U32 R233, RZ, RZ, R13 ;  /* 0x000000ffffe97224 */ /* 0x010fc600078e000d */
[----:B------:R-:W-:Y:S01]  /*4bc0*/  PRMT R11, R232, 0x7610, R11 ;  /* 0x00007610e80b7816 */ /* 0x000fe2000000000b */
[----:B------:R-:W-:Y:S02]  /*4bd0*/  IMAD.MOV.U32 R232, RZ, RZ, R12 ;  /* 0x000000ffffe87224 */ /* 0x000fe400078e000c */
[----:B------:R-:W-:-:S03]  /*4be0*/  IMAD.WIDE.U32 R26, R0, 0x78, R26 ;  /* 0x00000078001a7825 */ /* 0x000fc600078e001a */
[----:B------:R0:W-:Y:S01]  /*4bf0*/  @P5 STG.E.U16 desc[UR44][R232.64+0x12], R11 ;  /* 0x0000120be8005986 */ /* 0x0001e2000c10152c */
[----:B------:R-:W-:-:S03]  /*4c00*/  IMAD.IADD R12, R10, 0x1, R27 ;  /* 0x000000010a0c7824 */ /* 0x000fc600078e021b */
[----:B------:R1:W-:Y:S01]  /*4c10*/  STL.64 [R1+0x10], R26 ;  /* 0x0000101a01007387 */ /* 0x0003e20000100a00 */
[----:B0-----:R-:W-:-:S03]  /*4c20*/  IADD3 R11, P5, R24, R26, RZ ;  /* 0x0000001a180b7210 */ /* 0x001fc60007fbe0ff */
[----:B-1----:R0:W5:Y:S02]  /*4c30*/  LDL.LU.64 R26, [R1+0xc0] ;  /* 0x0000c000011a7983 */ /* 0x0021640000300a00 */
[----:B------:R-:W-:Y:S02]  /*4c40*/  IMAD.X R14, R12, 0x1, R19, P5 ;  /* 0x000000010c0e7824 */ /* 0x000fe400028e0613 */
[----:B------:R0:W5:Y:S04]  /*4c50*/  LDL.LU.64 R24, [R1+0xb8] ;  /* 0x0000b80001187983 */ /* 0x0001680000300a00 */
[----:B------:R1:W-:Y:S01]  /*4c60*/  STL [R1+0x2c], R12 ;  /* 0x00002c0c01007387 */ /* 0x0003e20000100800 */
[----:B------:R-:W-:-:S03]  /*4c70*/  PRMT R8, R9, 0x7610, R8 ;  /* 0x0000761009087816 */ /* 0x000fc60000000008 */
[----:B------:R0:W5:Y:S01]  /*4c80*/  LDL.LU.64 R18, [R1+0xb0] ;  /* 0x0000b00001127983 */ /* 0x0001620000300a00 */
[----:B-1----:R-:W-:-:S04]  /*4c90*/  LEA R12, P5, R11, R20, 0x1 ;  /* 0x000000140b0c7211 */ /* 0x002fc800078a08ff */
[----:B------:R-:W-:Y:S02]  /*4ca0*/  LEA.HI.X R13, R11, R21, R14, 0x1, P5 ;  /* 0x000000150b0d7211 */ /* 0x000fe400028f0c0e */
[----:B------:R0:W5:Y:S04]  /*4cb0*/  LDL.LU R14, [R1+0xac] ;  /* 0x0000ac00010e7983 */ /* 0x0001680000300800 */
[----:B------:R-:W2:Y:S04]  /*4cc0*/  @P4 LDG.E.LTC128B.U16 R8, desc[UR44][R12.64] ;  /* 0x0000002c0c084981 */ /* 0x000ea8000c1e1520 */
[----:B------:R0:W5:Y:S04]  /*4cd0*/  LDL.LU R11, [R1+0xa8] ;  /* 0x0000a800010b7983 */ /* 0x0001680000300800 */
[----:B------:R0:W5:Y:S01]  /*4ce0*/  LDL.LU.64 R12, [R1+0xa0] ;  /* 0x0000a000010c7983 */ /* 0x0001620000300a00 */
[----:B------:R-:W-:-:S03]  /*4cf0*/  USHF.L.U64.HI UR4, UR8, 0x9, UR9 ;  /* 0x0000000908047899 */ /* 0x000fc60008010209 */
[----:B--2---:R1:W-:Y:S02]  /*4d00*/  STL [R1+0x28], R8 ;  /* 0x0000280801007387 */ /* 0x0043e40000100800 */
[----:B-1----:R-:W-:-:S04]  /*4d10*/  IMAD.U32 R8, R8, 0x10000, RZ ;  /* 0x0001000008087824 */ /* 0x002fc800078e00ff */
[----:B------:R-:W-:-:S04]  /*4d20*/  FMUL R8, R8, R16 ;  /* 0x0000001008087220 */ /* 0x000fc80000400000 */
[----:B------:R-:W-:Y:S01]  /*4d30*/  FFMA R224, R224, R2, R8 ;  /* 0x00000002e0e07223 */ /* 0x000fe20000000008 */
[----:B------:R-:W-:-:S05]  /*4d40*/  IMAD.U32 R8, RZ, RZ, UR8 ;  /* 0x00000008ff087e24 */ /* 0x000fca000f8e00ff */
[----:B------:R-:W-:Y:S02]  /*4d50*/  LEA R8, P5, R8, R6, 0x9 ;  /* 0x0000000608087211 */ /* 0x000fe400078a48ff */
[----:B------:R-:W-:Y:S02]  /*4d60*/  F2FP.BF16.F32.PACK_AB R224, RZ, R224 ;  /* 0x000000e0ffe0723e */ /* 0x000fe400000010ff */
[----:B------:R-:W-:-:S05]  /*4d70*/  IADD3.X R9, R7, UR4, RZ, P5, !PT ;  /* 0x0000000407097c10 */ /* 0x000fca000affe4ff */
[----:B------:R-:W-:Y:S04]  /*4d80*/  STL.64 [R1], R8 ;  /* 0x0000000801007387 */ /* 0x000fe80000100a00 */
[----:B------:R1:W-:Y:S04]  /*4d90*/  @P4 STG.E.U16 desc[UR44][R8.64], R224 ;  /* 0x000000e008004986 */ /* 0x0003e8000c10152c */
[----:B-1----:R-:W2:Y:S01]  /*4da0*/  LDL R224, [R1+0x5c] ;  /* 0x00005c0001e07983 */ /* 0x002ea20000100800 */
[----:B------:R-:W-:-:S03]  /*4db0*/  IMAD.WIDE.U32 R22, R0, 0x78, R22 ;  /* 0x0000007800167825 */ /* 0x000fc600078e0016 */
[----:B------:R-:W-:-:S04]  /*4dc0*/  IADD3 R8, P4, R234, R22, RZ ;  /* 0x00000016ea087210 */ /* 0x000fc80007f9e0ff */
[----:B------:R-:W-:Y:S02]  /*4dd0*/  IADD3.X R9, R235, R10, R23, P4, !PT ;  /* 0x0000000aeb097210 */ /* 0x000fe400027fe417 */
[----:B------:R0:W5:Y:S01]  /*4de0*/  LDL.LU R10, [R1+0x98] ;  /* 0x00009800010a7983 */ /* 0x0001620000300800 */
[----:B------:R-:W-:-:S03]  /*4df0*/  IMAD.WIDE.U32 R22, R17, R0, R8 ;  /* 0x0000000011167225 */ /* 0x000fc600078e0008 */
[----:B------:R-:W-:-:S04]  /*4e00*/  IADD3 R22, P4, R236, R22, RZ ;  /* 0x00000016ec167210 */ /* 0x000fc80007f9e0ff */
[----:B------:R-:W-:-:S03]  /*4e10*/  IADD3.X R23, R237, R4, R23, P4, !PT ;  /* 0x00000004ed177210 */ /* 0x000fc600027fe417 */
[----:B------:R-:W-:Y:S01]  /*4e20*/  IMAD.WIDE.U32 R4, R5, UR40, R22 ;  /* 0x0000002805047c25 */ /* 0x000fe2000f8e0016 */
[----:B------:R1:W-:Y:S02]  /*4e30*/  STL.64 [R1+0x18], R8 ;  /* 0x0000180801007387 */ /* 0x0003e40000100a00 */
[----:B------:R-:W-:Y:S02]  /*4e40*/  LEA R22, P4, R4, R20, 0x1 ;  /* 0x0000001404167211 */ /* 0x000fe400078808ff */
[----:B-1----:R0:W5:Y:S04]  /*4e50*/  LDL.LU.64 R8, [R1+0x90] ;  /* 0x0000900001087983 */ /* 0x0021680000300a00 */
[----:B------:R0:W5:Y:S01]  /*4e60*/  LDL.LU R0, [R1+0x88] ;  /* 0x0000880001007983 */ /* 0x0001620000300800 */
[----:B--2---:R-:W-:-:S05]  /*4e70*/  IMAD.IADD R23, R224, 0x1, R5 ;  /* 0x00000001e0177824 */ /* 0x004fca00078e0205 */
[----:B------:R-:W-:Y:S02]  /*4e80*/  LEA.HI.X R23, R4, R21, R23, 0x1, P4 ;  /* 0x0000001504177211 */ /* 0x000fe400020f0c17 */
[----:B------:R0:W5:Y:S01]  /*4e90*/  LDL.LU.64 R4, [R1+0x80] ;  /* 0x0000800001047983 */ /* 0x0001620000300a00 */
[----:B------:R-:W-:Y:S01]  /*4ea0*/  ISETP.GT.AND P4, PT, R3, 0x100, P3 ;  /* 0x000001000300780c */ /* 0x000fe20001f84270 */
[----:B------:R-:W-:-:S12]  /*4eb0*/  BSSY B1, `(.L_x_57) ;  /* 0x0000004000017945 */ /* 0x000fd80003800000 */
[----:B0-----:R-:W-:Y:S05]  /*4ec0*/  @!P4 BRA `(.L_x_58) ;  /* 0x000000000008c947 */ /* 0x001fea0003800000 */
[----:B------:R-:W2:Y:S04]  /*4ed0*/  LDG.E.LTC128B.U16 R224, desc[UR44][R22.64+0x2] ;  /* 0x0000022c16e07981 */ /* 0x000ea8000c1e1520 */
[----:B--2---:R0:W-:Y:S02]  /*4ee0*/  STL [R1+0x28], R224 ;  /* 0x000028e001007387 */ /* 0x0041e40000100800 */
.L_x_58:
[----:B------:R-:W-:Y:S05]  /*4ef0*/  BSYNC B1 ;  /* 0x0000000000017941 */ /* 0x000fea0003800000 */
.L_x_57:
[----:B-----5:R1:W-:Y:S04]  /*4f00*/  STL.64 [R1+0x98], R10 ;  /* 0x0000980a01007387 */ /* 0x0203e80000100a00 */
[----:B-1----:R-:W2:Y:S04]  /*4f10*/  LDL.64 R10, [R1+0x50] ;  /* 0x00005000010a7983 */ /* 0x002ea80000100a00 */
[----:B------:R1:W-:Y:S04]  /*4f20*/  STL [R1+0x94], R8 ;  /* 0x0000940801007387 */ /* 0x0003e80000100800 */
[----:B-1----:R-:W3:Y:S04]  /*4f30*/  LDL.LU R8, [R1+0x2c] ;  /* 0x00002c0001087983 */ /* 0x002ee80000300800 */
[----:B------:R-:W-:Y:S04]  /*4f40*/  STL [R1+0x90], R5 ;  /* 0x0000900501007387 */ /* 0x000fe80000100800 */
[----:B------:R1:W-:Y:S04]  /*4f50*/  STL.64 [R1+0x88], R6 ;  /* 0x0000880601007387 */ /* 0x0003e80000100a00 */
[----:B-1----:R-:W4:Y:S04]  /*4f60*/  LDL.64 R6, [R1+0x48] ;  /* 0x0000480001067983 */ /* 0x002f280000100a00 */
[----:B------:R1:W-:Y:S04]  /*4f70*/  STL [R1+0x84], R4 ;  /* 0x0000840401007387 */ /* 0x0003e80000100800 */
[----:B-1----:R-:W0:Y:S04]  /*4f80*/  LDL.LU R4, [R1+0x28] ;  /* 0x0000280001047983 */ /* 0x002e280000300800 */
[----:B------:R-:W-:Y:S01]  /*4f90*/  STL [R1+0x80], R0 ;  /* 0x0000800001007387 */ /* 0x000fe20000100800 */
[----:B0-----:R-:W-:-:S04]  /*4fa0*/  IMAD.U32 R224, R4, 0x10000, RZ ;  /* 0x0001000004e07824 */ /* 0x001fc800078e00ff */
[----:B------:R-:W-:-:S04]  /*4fb0*/  FMUL R224, R224, R16 ;  /* 0x00000010e0e07220 */ /* 0x000fc80000400000 */
[----:B------:R-:W-:-:S05]  /*4fc0*/  FFMA R224, R225, R2, R224 ;  /* 0x00000002e1e07223 */ /* 0x000fca00000000e0 */
[----:B------:R-:W-:-:S04]  /*4fd0*/  F2FP.BF16.F32.PACK_AB R224, RZ, R224 ;  /* 0x000000e0ffe0723e */ /* 0x000fc800000010ff */
[----:B------:R-:W-:Y:S02]  /*4fe0*/  PRMT R5, R224, 0x7610, R5 ;  /* 0x00007610e0057816 */ /* 0x000fe40000000005 */
[----:B------:R-:W2:Y:S04]  /*4ff0*/  LDL.64 R224, [R1] ;  /* 0x0000000001e07983 */ /* 0x000ea80000100a00 */
[----:B--2---:R0:W-:Y:S04]  /*5000*/  @P4 STG.E.U16 desc[UR44][R224.64+0x2], R5 ;  /* 0x00000205e0004986 */ /* 0x0041e8000c10152c */
[----:B0-----:R-:W2:Y:S01]  /*5010*/  LDL.LU.64 R224, [R1+0x10] ;  /* 0x0000100001e07983 */ /* 0x001ea20000300a00 */
[----:B------:R-:W-:-:S02]  /*5020*/  PRMT R0, R4, 0x7610, R0 ;  /* 0x0000761004007816 */ /* 0x000fc40000000000 */
[----:B--2---:R-:W-:-:S04]  /*5030*/  IADD3 R224, P4, R234, R224, RZ ;  /* 0x000000e0eae07210 */ /* 0x004fc80007f9e0ff */
[----:B------:R-:W-:Y:S01]  /*5040*/  IADD3 R5, P5, R224, R10, RZ ;  /* 0x0000000ae0057210 */ /* 0x000fe20007fbe0ff */
[----:B---3--:R-:W-:Y:S01]  /*5050*/  IMAD.X R225, R8, 0x1, R235, P4 ;  /* 0x0000000108e17824 */ /* 0x008fe200020e06eb */
[----:B------:R0:W5:Y:S01]  /*5060*/  LDL.LU.64 R10, [R1+0x98] ;  /* 0x00009800010a7983 */ /* 0x0001620000300a00 */
[----:B------:R-:W-:Y:S02]  /*5070*/  ISETP.GT.AND P4, PT, R3, 0x108, P0 ;  /* 0x000001080300780c */ /* 0x000fe40000784270 */
[----:B----4-:R-:W-:Y:S01]  /*5080*/  IMAD.X R8, R225, 0x1, R7, P5 ;  /* 0x00000001e1087824 */ /* 0x010fe200028e0607 */
[----:B------:R-:W-:-:S04]  /*5090*/  LEA R6, P5, R5, R20, 0x1 ;  /* 0x0000001405067211 */ /* 0x000fc800078a08ff */
[----:B------:R-:W-:Y:S02]  /*50a0*/  LEA.HI.X R7, R5, R21, R8, 0x1, P5 ;  /* 0x0000001505077211 */ /* 0x000fe400028f0c08 */
[----:B------:R0:W5:Y:S04]  /*50b0*/  LDL.LU R8, [R1+0x94] ;  /* 0x0000940001087983 */ /* 0x0001680000300800 */
[----:B------:R0:W5:Y:S04]  /*50c0*/  LDL.LU R5, [R1+0x90] ;  /* 0x0000900001057983 */ /* 0x0001680000300800 */
[----:B------:R1:W-:Y:S04]  /*50d0*/  STL.64 [R1+0x8], R6 ;  /* 0x0000080601007387 */ /* 0x0003e80000100a00 */
[----:B-1----:R0:W5:Y:S04]  /*50e0*/  LDL.LU.64 R6, [R1+0x88] ;  /* 0x0000880001067983 */ /* 0x0021680000300a00 */
[----:B------:R0:W5:Y:S04]  /*50f0*/  LDL.LU R4, [R1+0x84] ;  /* 0x0000840001047983 */ /* 0x0001680000300800 */
[----:B------:R1:W-:Y:S04]  /*5100*/  STL.S16 [R1+0x68], R0 ;  /* 0x0000680001007387 */ /* 0x0003e80000100600 */
[----:B-1----:R0:W5:Y:S01]  /*5110*/  LDL.LU R0, [R1+0x80] ;  /* 0x0000800001007983 */ /* 0x0021620000300800 */
[----:B------:R-:W-:Y:S04]  /*5120*/  BSSY B1, `(.L_x_59) ;  /* 0x0000009000017945 */ /* 0x000fe80003800000 */
[----:B------:R-:W-:Y:S05]  /*5130*/  @!P4 BRA `(.L_x_60) ;  /* 0x00000000001cc947 */ /* 0x000fea0003800000 */
[----:B------:R1:W-:Y:S04]  /*5140*/  STL.64 [R1+0x88], R2 ;  /* 0x0000880201007387 */ /* 0x0003e80000100a00 */
[----:B-1----:R-:W2:Y:S04]  /*5150*/  LDL.LU.64 R2, [R1+0x8] ;  /* 0x0000080001027983 */ /* 0x002ea80000300a00 */
[----:B-----5:R2:W-:Y:S04]  /*5160*/  STL [R1+0x80], R0 ;  /* 0x0000800001007387 */ /* 0x0205e80000100800 */
[----:B--2---:R-:W2:Y:S04]  /*5170*/  LDG.E.LTC128B.U16 R0, desc[UR44][R2.64] ;  /* 0x0000002c02007981 */ /* 0x004ea8000c1e1520 */
[----:B------:R1:W5:Y:S04]  /*5180*/  LDL.LU.64 R2, [R1+0x88] ;  /* 0x0000880001027983 */ /* 0x0003680000300a00 */
[----:B--2---:R2:W-:Y:S04]  /*5190*/  STL [R1+0x68], R0 ;  /* 0x0000680001007387 */ /* 0x0045e80000100800 */
[----:B--2---:R1:W5:Y:S02]  /*51a0*/  LDL.LU R0, [R1+0x80] ;  /* 0x0000800001007983 */ /* 0x0043640000300800 */
.L_x_60:
[----:B------:R-:W-:Y:S05]  /*51b0*/  BSYNC B1 ;  /* 0x0000000000017941 */ /* 0x000fea0003800000 */
.L_x_59:
[----:B------:R2:W-:Y:S04]  /*51c0*/  STL.64 [R1+0xc0], R22 ;  /* 0x0000c01601007387 */ /* 0x0005e80000100a00 */
[----:B--2---:R-:W2:Y:S04]  /*51d0*/  LDL.64 R22, [R1] ;  /* 0x0000000001167983 */ /* 0x004ea80000100a00 */
[----:B------:R3:W-:Y:S04]  /*51e0*/  STL.64 [R1+0xb8], R18 ;  /* 0x0000b81201007387 */ /* 0x0007e80000100a00 */
[----:B---3--:R-:W3:Y:S04]  /*51f0*/  LDL.LU.64 R18, [R1+0x70] ;  /* 0x0000700001127983 */ /* 0x008ee80000300a00 */
[----:B------:R-:W-:Y:S04]  /*5200*/  STL.64 [R1+0xb0], R14 ;  /* 0x0000b00e01007387 */ /* 0x000fe80000100a00 */
[----:B------:R4:W-:Y:S04]  /*5210*/  STL.64 [R1+0xa8], R12 ;  /* 0x0000a80c01007387 */ /* 0x0009e80000100a00 */
[----:B----4-:R-:W4:Y:S04]  /*5220*/  LDL R12, [R1+0x60] ;  /* 0x00006000010c7983 */ /* 0x010f280000100800 */
[----:B------:R-:W4:Y:S04]  /*5230*/  LDL R13, [R1+0x58] ;  /* 0x00005800010d7983 */ /* 0x000f280000100800 */
[----:B-----5:R0:W-:Y:S04]  /*5240*/  STL.64 [R1+0xa0], R10 ;  /* 0x0000a00a01007387 */ /* 0x0201e80000100a00 */
[----:B0-----:R-:W4:Y:S04]  /*5250*/  LDL R10, [R1+0x20] ;  /* 0x00002000010a7983 */ /* 0x001f280000100800 */
[----:B------:R-:W3:Y:S04]  /*5260*/  LDL R11, [R1+0x40] ;  /* 0x00004000010b7983 */ /* 0x000ee80000100800 */
[----:B------:R0:W-:Y:S04]  /*5270*/  STL.64 [R1+0x98], R8 ;  /* 0x0000980801007387 */ /* 0x0001e80000100a00 */
[----:B0-----:R-:W4:Y:S04]  /*5280*/  LDL.64 R8, [R1+0x50] ;  /* 0x0000500001087983 */ /* 0x001f280000100a00 */
[----:B------:R0:W-:Y:S04]  /*5290*/  STL [R1+0x90], R5 ;  /* 0x0000900501007387 */ /* 0x0001e80000100800 */
[----:B0-----:R-:W4:Y:S04]  /*52a0*/  LDL R5, [R1+0x44] ;  /* 0x0000440001057983 */ /* 0x001f280000100800 */
[----:B------:R0:W-:Y:S04]  /*52b0*/  STL.64 [R1+0x88], R6 ;  /* 0x0000880601007387 */ /* 0x0001e80000100a00 */
[----:B0-----:R-:W4:Y:S04]  /*52c0*/  LDL.64 R6, [R1+0x48] ;  /* 0x0000480001067983 */ /* 0x001f280000100a00 */
[----:B------:R0:W-:Y:S04]  /*52d0*/  STL [R1+0x84], R4 ;  /* 0x0000840401007387 */ /* 0x0001e80000100800 */
[----:B0-----:R-:W4:Y:S04]  /*52e0*/  LDL R4, [R1+0x5c] ;  /* 0x00005c0001047983 */ /* 0x001f280000100800 */
[----:B------:R0:W-:Y:S04]  /*52f0*/  STL [R1+0x80], R0 ;  /* 0x0000800001007387 */ /* 0x0001e80000100800 */
[----:B0-----:R-:W2:Y:S01]  /*5300*/  LDL.LU R0, [R1+0x68] ;  /* 0x0000680001007983 */ /* 0x001ea20000300800 */
[----:B------:R-:W-:-:S04]  /*5310*/  IMAD.U32 R15, RZ, RZ, UR8 ;  /* 0x00000008ff0f7e24 */ /* 0x000fc8000f8e00ff */
[----:B------:R-:W-:Y:S01]  /*5320*/  IMAD.SHL.U32 R15, R15, 0x10, RZ ;  /* 0x000000100f0f7824 */ /* 0x000fe200078e00ff */
[----:B------:R-:W-:Y:S01]  /*5330*/  BSSY B1, `(.L_x_61) ;  /* 0x000002c000017945 */ /* 0x000fe20003800000 */
[----:B---3--:R-:W-:-:S04]  /*5340*/  IMAD.WIDE.U32 R18, R11, 0x78, R18 ;  /* 0x000000780b127825 */ /* 0x008fc800078e0012 */
[----:B--2---:R-:W-:-:S04]  /*5350*/  IMAD.U32 R14, R0, 0x10000, RZ ;  /* 0x00010000000e7824 */ /* 0x004fc800078e00ff */
[----:B------:R-:W-:-:S04]  /*5360*/  FMUL R14, R14, R16 ;  /* 0x000000100e0e7220 */ /* 0x000fc80000400000 */
[----:B------:R-:W-:Y:S01]  /*5370*/  FFMA R226, R226, R2, R14 ;  /* 0x00000002e2e27223 */ /* 0x000fe2000000000e */
[----:B------:R-:W-:-:S04]  /*5380*/  IADD3 R14, P5, R22, R15, RZ ;  /* 0x0000000f160e7210 */ /* 0x000fc80007fbe0ff */
[----:B------:R-:W-:Y:S01]  /*5390*/  F2FP.BF16.F32.PACK_AB R226, RZ, R226 ;  /* 0x000000e2ffe2723e */ /* 0x000fe200000010ff */
[----:B----4-:R-:W-:Y:S02]  /*53a0*/  IMAD.X R15, R23, 0x1, R10, P5 ;  /* 0x00000001170f7824 */ /* 0x010fe400028e060a */
[----:B------:R0:W5:Y:S04]  /*53b0*/  LDL.LU.64 R22, [R1+0xc0] ;  /* 0x0000c00001167983 */ /* 0x0001680000300a00 */
[----:B------:R-:W-:Y:S04]  /*53c0*/  STL.64 [R1+0x28], R14 ;  /* 0x0000280e01007387 */ /* 0x000fe80000100a00 */
[----:B------:R2:W-:Y:S02]  /*53d0*/  @P4 STG.E.U16 desc[UR44][R14.64], R226 ;  /* 0x000000e20e004986 */ /* 0x0005e4000c10152c */
[----:B--2---:R-:W-:-:S04]  /*53e0*/  IADD3 R14, P4, R234, R18, RZ ;  /* 0x00000012ea0e7210 */ /* 0x004fc80007f9e0ff */
[----:B------:R-:W-:-:S03]  /*53f0*/  IADD3.X R15, R235, R5, R19, P4, !PT ;  /* 0x00000005eb0f7210 */ /* 0x000fc600027fe413 */
[----:B------:R-:W-:Y:S02]  /*5400*/  IMAD.WIDE.U32 R18, R17, R11, R14 ;  /* 0x0000000b11127225 */ /* 0x000fe400078e000e */
[----:B------:R2:W-:Y:S02]  /*5410*/  STL.64 [R1+0x38], R14 ;  /* 0x0000380e01007387 */ /* 0x0005e40000100a00 */
[----:B--2---:R-:W-:-:S04]  /*5420*/  IADD3 R14, P4, R236, R18, RZ ;  /* 0x00000012ec0e7210 */ /* 0x004fc80007f9e0ff */
[----:B------:R-:W-:Y:S01]  /*5430*/  IADD3.X R15, R237, R12, R19, P4, !PT ;  /* 0x0000000ced0f7210 */ /* 0x000fe200027fe413 */
[----:B------:R-:W-:Y:S01]  /*5440*/  IMAD.WIDE.U32 R10, R11, 0x78, R224 ;  /* 0x000000780b0a7825 */ /* 0x000fe200078e00e0 */
[----:B------:R0:W5:Y:S03]  /*5450*/  LDL.LU.64 R18, [R1+0xb8] ;  /* 0x0000b80001127983 */ /* 0x0001660000300a00 */
[----:B------:R-:W-:Y:S02]  /*5460*/  IMAD.WIDE.U32 R12, R13, UR40, R14 ;  /* 0x000000280d0c7c25 */ /* 0x000fe4000f8e000e */
[----:B------:R0:W5:Y:S02]  /*5470*/  LDL.LU.64 R14, [R1+0xb0] ;  /* 0x0000b000010e7983 */ /* 0x0001640000300a00 */
[----:B------:R-:W-:Y:S01]  /*5480*/  IMAD.IADD R225, R4, 0x1, R13 ;  /* 0x0000000104e17824 */ /* 0x000fe200078e020d */
[----:B------:R-:W-:Y:S01]  /*5490*/  LEA R224, P4, R12, R20, 0x1 ;  /* 0x000000140ce07211 */ /* 0x000fe200078808ff */
[----:B------:R-:W-:-:S03]  /*54a0*/  IMAD.IADD R4, R5, 0x1, R11 ;  /* 0x0000000105047824 */ /* 0x000fc600078e020b */
[----:B------:R-:W-:Y:S02]  /*54b0*/  LEA.HI.X R225, R12, R21, R225, 0x1, P4 ;  /* 0x000000150ce17211 */ /* 0x000fe400020f0ce1 */
[----:B------:R-:W-:Y:S01]  /*54c0*/  IADD3 R5, P4, P5, R8, R10, R234 ;  /* 0x0000000a08057210 */ /* 0x000fe20007d9e0ea */
[----:B------:R0:W5:Y:S04]  /*54d0*/  LDL.LU.64 R12, [R1+0xa8] ;  /* 0x0000a800010c7983 */ /* 0x0001680000300a00 */
[----:B------:R2:W-:Y:S01]  /*54e0*/  STL.64 [R1+0x10], R10 ;  /* 0x0000100a01007387 */ /* 0x0005e20000100a00 */
[----:B------:R-:W-:-:S03]  /*54f0*/  PRMT R226, R0, 0x7610, R226 ;  /* 0x0000761000e27816 */ /* 0x000fc600000000e2 */
[----:B--2---:R0:W5:Y:S04]  /*5500*/  LDL.LU.64 R10, [R1+0xa0] ;  /* 0x0000a000010a7983 */ /* 0x0041680000300a00 */
[----:B------:R0:W5:Y:S04]  /*5510*/  LDL.LU.64 R8, [R1+0x98] ;  /* 0x0000980001087983 */ /* 0x0001680000300a00 */
[----:B------:R2:W-:Y:S04]  /*5520*/  STL [R1+0x6c], R5 ;  /* 0x00006c0501007387 */ /* 0x0005e80000100800 */
[----:B--2---:R0:W5:Y:S04]  /*5530*/  LDL.LU R5, [R1+0x90] ;  /* 0x0000900001057983 */ /* 0x0041680000300800 */
[----:B------:R2:W-:Y:S02]  /*5540*/  STL [R1+0xc], R4 ;  /* 0x00000c0401007387 */ /* 0x0005e40000100800 */
[----:B--2---:R-:W-:-:S02]  /*5550*/  IADD3.X R4, R7, R4, R235, P4, P5 ;  /* 0x0000000407047210 */ /* 0x004fc400027ea4eb */
[----:B------:R0:W5:Y:S04]  /*5560*/  LDL.LU.64 R6, [R1+0x88] ;  /* 0x0000880001067983 */ /* 0x0001680000300a00 */
[----:B------:R2:W-:Y:S01]  /*5570*/  STL [R1+0x70], R4 ;  /* 0x0000700401007387 */ /* 0x0005e20000100800 */
[----:B------:R-:W-:-:S03]  /*5580*/  ISETP.GT.AND P5, PT, R3, 0x108, P3 ;  /* 0x000001080300780c */ /* 0x000fc60001fa4270 */
[----:B--2---:R0:W5:Y:S04]  /*5590*/  LDL.LU R4, [R1+0x84] ;  /* 0x0000840001047983 */ /* 0x0041680000300800 */
[----:B------:R0:W5:Y:S04]  /*55a0*/  LDL.LU R0, [R1+0x80] ;  /* 0x0000800001007983 */ /* 0x0001680000300800 */
[----:B------:R0:W-:Y:S02]  /*55b0*/  STL.S16 [R1+0x8], R226 ;  /* 0x000008e201007387 */ /* 0x0001e40000100600 */
[----:B------:R-:W-:Y:S05]  /*55c0*/  @!P5 BRA `(.L_x_62) ;  /* 0x000000000008d947 */ /* 0x000fea0003800000 */
[----:B0-----:R-:W2:Y:S04]  /*55d0*/  LDG.E.LTC128B.U16 R226, desc[UR44][R224.64+0x2] ;  /* 0x0000022ce0e27981 */ /* 0x001ea8000c1e1520 */
[----:B--2---:R2:W-:Y:S02]  /*55e0*/  STL [R1+0x8], R226 ;  /* 0x000008e201007387 */ /* 0x0045e40000100800 */
.L_x_62:
[----:B------:R-:W-:Y:S05]  /*55f0*/  BSYNC B1 ;  /* 0x0000000000017941 */ /* 0x000fea0003800000 */
.L_x_61:
[----:B-----5:R3:W-:Y:S04]  /*5600*/  STL.64 [R1+0x90], R8 ;  /* 0x0000900801007387 */ /* 0x0207e80000100a00 */
[----:B---3--:R-:W3:Y:S04]  /*5610*/  LDL.64 R8, [R1] ;  /* 0x0000000001087983 */ /* 0x008ee80000100a00 */
[----:B------:R-:W-:Y:S04]  /*5620*/  STL [R1+0x8c], R6 ;  /* 0x00008c0601007387 */ /* 0x000fe80000100800 */
[----:B------:R-:W-:Y:S04]  /*5630*/  STL [R1+0x88], R5 ;  /* 0x0000880501007387 */ /* 0x000fe80000100800 */
[----:B------:R4:W-:Y:S04]  /*5640*/  STL [R1+0x84], R4 ;  /* 0x0000840401007387 */ /* 0x0009e80000100800 */
[----:B----4-:R-:W0:Y:S04]  /*5650*/  LDL.LU R4, [R1+0x8] ;  /* 0x0000080001047983 */ /* 0x010e280000300800 */
[----:B------:R4:W-:Y:S01]  /*5660*/  STL [R1+0x80], R0 ;  /* 0x0000800001007387 */ /* 0x0009e20000100800 */
[----:B0-2---:R-:W-:-:S04]  /*5670*/  IMAD.U32 R226, R4, 0x10000, RZ ;  /* 0x0001000004e27824 */ /* 0x005fc800078e00ff */
[----:B------:R-:W-:-:S04]  /*5680*/  FMUL R226, R226, R16 ;  /* 0x00000010e2e27220 */ /* 0x000fc80000400000 */
[----:B------:R-:W-:Y:S01]  /*5690*/  FFMA R227, R227, R2, R226 ;  /* 0x00000002e3e37223 */ /* 0x000fe200000000e2 */
[----:B------:R-:W-:-:S04]  /*56a0*/  IMAD.U32 R226, RZ, RZ, UR8 ;  /* 0x00000008ffe27e24 */ /* 0x000fc8000f8e00ff */
[----:B------:R-:W-:Y:S01]  /*56b0*/  F2FP.BF16.F32.PACK_AB R227, RZ, R227 ;  /* 0x000000e3ffe3723e */ /* 0x000fe200000010ff */
[----:B------:R-:W-:-:S03]  /*56c0*/  IMAD.SHL.U32 R226, R226, 0x10, RZ ;  /* 0x00000010e2e27824 */ /* 0x000fc600078e00ff */
[----:B------:R-:W-:Y:S02]  /*56d0*/  PRMT R6, R227, 0x7610, R6 ;  /* 0x00007610e3067816 */ /* 0x000fe40000000006 */
[----:B------:R-:W2:Y:S01]  /*56e0*/  LDL R227, [R1+0x20] ;  /* 0x0000200001e37983 */ /* 0x000ea20000100800 */
[----:B---3--:R-:W-:Y:S02]  /*56f0*/  IADD3 R226, P4, R8, R226, RZ ;  /* 0x000000e208e27210 */ /* 0x008fe40007f9e0ff */
[----:B------:R-:W-:Y:S02]  /*5700*/  PRMT R5, R6, 0x7610, R5 ;  /* 0x0000761006057816 */ /* 0x000fe40000000005 */
[----:B----4-:R-:W-:Y:S01]  /*5710*/  PRMT R0, R4, 0x7610, R0 ;  /* 0x0000761004007816 */ /* 0x010fe20000000000 */
[----:B--2---:R-:W-:Y:S02]  /*5720*/  IMAD.X R227, R9, 0x1, R227, P4 ;  /* 0x0000000109e37824 */ /* 0x004fe400020e06e3 */
[----:B------:R0:W5:Y:S04]  /*5730*/  LDL.LU.64 R8, [R1+0x90] ;  /* 0x0000900001087983 */ /* 0x0001680000300a00 */
[----:B------:R0:W5:Y:S04]  /*5740*/  LDL.LU R6, [R1+0x8c] ;  /* 0x00008c0001067983 */ /* 0x0001680000300800 */
[----:B------:R2:W-:Y:S04]  /*5750*/  @P5 STG.E.U16 desc[UR44][R226.64+0x2], R5 ;  /* 0x00000205e2005986 */ /* 0x0005e8000c10152c */
[----:B--2---:R0:W5:Y:S04]  /*5760*/  LDL.LU R5, [R1+0x88] ;  /* 0x0000880001057983 */ /* 0x0041680000300800 */
[----:B------:R0:W5:Y:S04]  /*5770*/  LDL.LU R4, [R1+0x84] ;  /* 0x0000840001047983 */ /* 0x0001680000300800 */
[----:B------:R2:W-:Y:S04]  /*5780*/  STL.S16 [R1+0x8], R0 ;  /* 0x0000080001007387 */ /* 0x0005e80000100600 */
[----:B--2---:R0:W5:Y:S01]  /*5790*/  LDL.LU R0, [R1+0x80] ;  /* 0x0000800001007983 */ /* 0x0041620000300800 */
[----:B------:R-:W-:Y:S01]  /*57a0*/  ISETP.GT.AND P4, PT, R3, 0x100, P2 ;  /* 0x000001000300780c */ /* 0x000fe20001784270 */
[----:B------:R-:W-:-:S12]  /*57b0*/  BSSY B1, `(.L_x_63) ;  /* 0x0000006000017945 */ /* 0x000fd80003800000 */
[----:B0-----:R-:W-:Y:S05]  /*57c0*/  @!P4 BRA `(.L_x_64) ;  /* 0x000000000010c947 */ /* 0x001fea0003800000 */
[----:B-----5:R0:W-:Y:S04]  /*57d0*/  STL [R1+0x80], R0 ;  /* 0x0000800001007387 */ /* 0x0201e80000100800 */
[----:B0-----:R-:W2:Y:S04]  /*57e0*/  LDG.E.LTC128B.U16 R0, desc[UR44][R22.64+0x10] ;  /* 0x0000102c16007981 */ /* 0x001ea8000c1e1520 */
[----:B--2---:R0:W-:Y:S04]  /*57f0*/  STL [R1+0x8], R0 ;  /* 0x0000080001007387 */ /* 0x0041e80000100800 */
[----:B0-----:R0:W5:Y:S02]  /*5800*/  LDL.LU R0, [R1+0x80] ;  /* 0x0000800001007983 */ /* 0x0011640000300800 */
.L_x_64:
[----:B------:R-:W-:Y:S05]  /*5810*/  BSYNC B1 ;  /* 0x0000000000017941 */ /* 0x000fea0003800000 */
.L_x_63:
[----:B-----5:R-:W-:Y:S04]  /*5820*/  STL [R1+0x90], R6 ;  /* 0x0000900601007387 */ /* 0x020fe80000100800 */
[----:B------:R2:W-:Y:S04]  /*5830*/  STL.64 [R1+0x88], R4 ;  /* 0x0000880401007387 */ /* 0x0005e80000100a00 */
[----:B--2---:R-:W2:Y:S04]  /*5840*/  LDL.64 R4, [R1] ;  /* 0x0000000001047983 */ /* 0x004ea80000100a00 */
[----:B------:R3:W-:Y:S04]  /*5850*/  STL [R1+0x80], R0 ;  /* 0x0000800001007387 */ /* 0x0007e80000100800 */
[----:B---3--:R-:W3:Y:S02]  /*5860*/  LDL.LU R0, [R1+0x8] ;  /* 0x0000080001007983 */ /* 0x008ee40000300800 */
[----:B---3--:R-:W-:-:S04]  /*5870*/  IMAD.U32 R6, R0, 0x10000, RZ ;  /* 0x0001000000067824 */ /* 0x008fc800078e00ff */
[----:B------:R-:W-:-:S04]  /*5880*/  FMUL R6, R6, R16 ;  /* 0x0000001006067220 */ /* 0x000fc80000400000 */
[----:B------:R-:W-:Y:S02]  /*5890*/  FFMA R228, R228, R2, R6 ;  /* 0x00000002e4e47223 */ /* 0x000fe40000000006 */
[----:B------:R3:W5:Y:S01]  /*58a0*/  LDL.LU R6, [R1+0x90] ;  /* 0x0000900001067983 */ /* 0x0007620000300800 */
[----:B------:R-:W-:Y:S02]  /*58b0*/  ISETP.GT.AND P5, PT, R3, 0x100, P1 ;  /* 0x000001000300780c */ /* 0x000fe40000fa4270 */
[----:B------:R-:W-:-:S05]  /*58c0*/  F2FP.BF16.F32.PACK_AB R228, RZ, R228 ;  /* 0x000000e4ffe4723e */ /* 0x000fca00000010ff */
[----:B--2---:R2:W-:Y:S04]  /*58d0*/  @P4 STG.E.U16 desc[UR44][R4.64+0x10], R228 ;  /* 0x000010e404004986 */ /* 0x0045e8000c10152c */
[----:B--2---:R3:W5:Y:S01]  /*58e0*/  LDL.LU.64 R4, [R1+0x88] ;  /* 0x0000880001047983 */ /* 0x0047620000300a00 */
[----:B------:R-:W-:-:S03]  /*58f0*/  PRMT R228, R0, 0x7610, R228 ;  /* 0x0000761000e47816 */ /* 0x000fc600000000e4 */
[----:B------:R3:W5:Y:S01]  /*5900*/  LDL.LU R0, [R1+0x80] ;  /* 0x0000800001007983 */ /* 0x0007620000300800 */
[----:B------:R-:W-:Y:S04]  /*5910*/  BSSY B1, `(.L_x_65) ;  /* 0x0000003000017945 */ /* 0x000fe80003800000 */
[----:B------:R-:W-:Y:S05]  /*5920*/  @!P5 BRA `(.L_x_66) ;  /* 0x000000000004d947 */ /* 0x000fea0003800000 */
[----:B------:R2:W5:Y:S02]  /*5930*/  LDG.E.LTC128B.U16 R228, desc[UR44][R22.64+0x12] ;  /* 0x0000122c16e47981 */ /* 0x000564000c1e1520 */
.L_x_66:
[----:B------:R-:W-:Y:S05]  /*5940*/  BSYNC B1 ;  /* 0x0000000000017941 */ /* 0x000fea0003800000 */
.L_x_65:
[----:B-----5:R-:W-:Y:S04]  /*5950*/  STL [R1+0x88], R0 ;  /* 0x0000880001007387 */ /* 0x020fe80000100800 */
[----:B------:R4:W-:Y:S04]  /*5960*/  STL.64 [R1+0x80], R4 ;  /* 0x0000800401007387 */ /* 0x0009e80000100a00 */
[----:B----4-:R-:W4:Y:S01]  /*5970*/  LDL.LU.64 R4, [R1] ;  /* 0x0000000001047983 */ /* 0x010f220000300a00 */
[----:B------:R-:W-:-:S04]  /*5980*/  IMAD.U32 R0, R228, 0x10000, RZ ;  /* 0x00010000e4007824 */ /* 0x000fc800078e00ff */
[----:B------:R-:W-:-:S04]  /*5990*/  FMUL R0, R0, R16 ;  /* 0x0000001000007220 */ /* 0x000fc80000400000 */
[----:B------:R-:W-:Y:S02]  /*59a0*/  FFMA R229, R229, R2, R0 ;  /* 0x00000002e5e57223 */ /* 0x000fe40000000000 */
[----:B------:R0:W5:Y:S01]  /*59b0*/  LDL.LU R0, [R1+0x88] ;  /* 0x0000880001007983 */ /* 0x0001620000300800 */
[----:B------:R-:W-:Y:S02]  /*59c0*/  ISETP.GT.AND P4, PT, R3, 0x108, P2 ;  /* 0x000001080300780c */ /* 0x000fe40001784270 */
[----:B------:R-:W-:-:S05]  /*59d0*/  F2FP.BF16.F32.PACK_AB R229, RZ, R229 ;  /* 0x000000e5ffe5723e */ /* 0x000fca00000010ff */
[----:B----4-:R4:W-:Y:S04]  /*59e0*/  @P5 STG.E.U16 desc[UR44][R4.64+0x12], R229 ;  /* 0x000012e504005986 */ /* 0x0109e8000c10152c */
[----:B----4-:R0:W5:Y:S01]  /*59f0*/  LDL.LU.64 R4, [R1+0x80] ;  /* 0x0000800001047983 */ /* 0x0101620000300a00 */
[----:B------:R-:W-:Y:S04]  /*5a00*/  BSSY B1, `(.L_x_67) ;  /* 0x0000003000017945 */ /* 0x000fe80003800000 */
[----:B------:R-:W-:Y:S05]  /*5a10*/  @!P4 BRA `(.L_x_68) ;  /* 0x000000000004c947 */ /* 0x000fea0003800000 */
[----:B------:R4:W5:Y:S02]  /*5a20*/  LDG.E.LTC128B.U16 R228, desc[UR44][R224.64+0x10] ;  /* 0x0000102ce0e47981 */ /* 0x000964000c1e1520 */
.L_x_68:
[----:B------:R-:W-:Y:S05]  /*5a30*/  BSYNC B1 ;  /* 0x0000000000017941 */ /* 0x000fea0003800000 */
.L_x_67:
[----:B-----5:R0:W-:Y:S04]  /*5a40*/  STL.64 [R1+0x80], R4 ;  /* 0x0000800401007387 */ /* 0x0201e80000100a00 */
[----:B0-----:R-:W2:Y:S01]  /*5a50*/  LDL.LU.64 R4, [R1+0x28] ;  /* 0x0000280001047983 */ /* 0x001ea20000300a00 */
[----:B------:R-:W-:Y:S01]  /*5a60*/  IMAD.U32 R229, R228, 0x10000, RZ ;  /* 0x00010000e4e57824 */ /* 0x000fe200078e00ff */
[----:B------:R-:W-:-:S03]  /*5a70*/  ISETP.GT.AND P5, PT, R3, 0x108, P1 ;  /* 0x000001080300780c */ /* 0x000fc60000fa4270 */
[----:B------:R-:W-:-:S04]  /*5a80*/  FMUL R229, R229, R16 ;  /* 0x00000010e5e57220 */ /* 0x000fc80000400000 */
[----:B------:R-:W-:-:S05]  /*5a90*/  FFMA R229, R230, R2, R229 ;  /* 0x00000002e6e57223 */ /* 0x000fca00000000e5 */
[----:B------:R-:W-:-:S05]  /*5aa0*/  F2FP.BF16.F32.PACK_AB R229, RZ, R229 ;  /* 0x000000e5ffe5723e */ /* 0x000fca00000010ff */
[----:B--2---:R0:W-:Y:S04]  /*5ab0*/  @P4 STG.E.U16 desc[UR44][R4.64+0x10], R229 ;  /* 0x000010e504004986 */ /* 0x0041e8000c10152c */
[----:B0-----:R0:W5:Y:S01]  /*5ac0*/  LDL.LU.64 R4, [R1+0x80] ;  /* 0x0000800001047983 */ /* 0x0011620000300a00 */
[----:B------:R-:W-:Y:S04]  /*5ad0*/  BSSY B1, `(.L_x_69) ;  /* 0x0000003000017945 */ /* 0x000fe80003800000 */
[----:B------:R-:W-:Y:S05]  /*5ae0*/  @!P5 BRA `(.L_x_70) ;  /* 0x000000000004d947 */ /* 0x000fea0003800000 */
[----:B------:R2:W5:Y:S02]  /*5af0*/  LDG.E.LTC128B.U16 R228, desc[UR44][R224.64+0x12] ;  /* 0x0000122ce0e47981 */ /* 0x000564000c1e1520 */
.L_x_70:
[----:B------:R-:W-:Y:S05]  /*5b00*/  BSYNC B1 ;  /* 0x0000000000017941 */ /* 0x000fea0003800000 */
.L_x_69:
[----:B------:R0:W-:Y:S04]  /*5b10*/  STL.64 [R1+0xa8], R18 ;  /* 0x0000a81201007387 */ /* 0x0001e80000100a00 */
[----:B0-----:R-:W3:Y:S04]  /*5b20*/  LDL.LU.64 R18, [R1+0x10] ;  /* 0x0000100001127983 */ /* 0x001ee80000300a00 */
[----:B------:R0:W-:Y:S04]  /*5b30*/  STL.64 [R1+0xa0], R14 ;  /* 0x0000a00e01007387 */ /* 0x0001e80000100a00 */
[----:B0-----:R-:W3:Y:S01]  /*5b40*/  LDL.LU.64 R14, [R1+0x50] ;  /* 0x00005000010e7983 */ /* 0x001ee20000300a00 */
[----:B-----5:R-:W-:-:S03]  /*5b50*/  IMAD.U32 R229, R228, 0x10000, RZ ;  /* 0x00010000e4e57824 */ /* 0x020fc600078e00ff */
[----:B------:R0:W-:Y:S01]  /*5b60*/  STL.64 [R1+0x98], R12 ;  /* 0x0000980c01007387 */ /* 0x0001e20000100a00 */
[----:B------:R-:W-:-:S04]  /*5b70*/  FMUL R229, R229, R16 ;  /* 0x00000010e5e57220 */ /* 0x000fc80000400000 */
[----:B------:R-:W-:-:S05]  /*5b80*/  FFMA R229, R231, R2, R229 ;  /* 0x00000002e7e57223 */ /* 0x000fca00000000e5 */
[----:B------:R-:W-:Y:S01]  /*5b90*/  F2FP.BF16.F32.PACK_AB R229, RZ, R229 ;  /* 0x000000e5ffe5723e */ /* 0x000fe200000010ff */
[----:B0-----:R-:W4:Y:S03]  /*5ba0*/  LDL.LU.64 R12, [R1+0x48] ;  /* 0x00004800010c7983 */ /* 0x001f260000300a00 */
[----:B------:R-:W-:Y:S01]  /*5bb0*/  PRMT R230, R229, 0x7610, R230 ;  /* 0x00007610e5e67816 */ /* 0x000fe200000000e6 */
[----:B------:R0:W-:Y:S04]  /*5bc0*/  STL.64 [R1+0x90], R10 ;  /* 0x0000900a01007387 */ /* 0x0001e80000100a00 */
[----:B------:R-:W-:Y:S04]  /*5bd0*/  @P5 STG.E.U16 desc[UR44][R226.64+0x12], R230 ;  /* 0x000012e6e2005986 */ /* 0x000fe8000c10152c */
[----:B0-----:R-:W2:Y:S04]  /*5be0*/  LDL.LU.64 R10, [R1+0x38] ;  /* 0x00003800010a7983 */ /* 0x001ea80000300a00 */
[----:B------:R0:W-:Y:S04]  /*5bf0*/  STL.64 [R1+0x88], R8 ;  /* 0x0000880801007387 */ /* 0x0001e80000100a00 */
[----:B0-----:R-:W2:Y:S04]  /*5c00*/  LDL R8, [R1+0x5c] ;  /* 0x00005c0001087983 */ /* 0x001ea80000100800 */
[----:B------:R-:W2:Y:S04]  /*5c10*/  LDL R9, [R1+0x40] ;  /* 0x0000400001097983 */ /* 0x000ea80000100800 */
[----:B------:R0:W-:Y:S04]  /*5c20*/  STL.64 [R1+0x80], R4 ;  /* 0x0000800401007387 */ /* 0x0001e80000100a00 */
[----:B------:R-:W2:Y:S04]  /*5c30*/  LDL R231, [R1+0x60] ;  /* 0x0000600001e77983 */ /* 0x000ea80000100800 */
[----:B0-----:R-:W2:Y:S01]  /*5c40*/  LDL R4, [R1+0x58] ;  /* 0x0000580001047983 */ /* 0x001ea20000100800 */
[----:B---3--:R-:W-:-:S03]  /*5c50*/  IADD3 R229, P4, R14, R18, RZ ;  /* 0x000000120ee57210 */ /* 0x008fc60007f9e0ff */
[----:B------:R-:W5:Y:S04]  /*5c60*/  LDL.LU.64 R18, [R1+0xa8] ;  /* 0x0000a80001127983 */ /* 0x000f680000300a00 */
[----:B------:R-:W5:Y:S04]  /*5c70*/  LDL.LU.64 R14, [R1+0xa0] ;  /* 0x0000a000010e7983 */ /* 0x000f680000300a00 */
[----:B------:R-:W4:Y:S01]  /*5c80*/  LDL.LU R227, [R1+0xc] ;  /* 0x00000c0001e37983 */ /* 0x000f220000300800 */
[----:B------:R-:W-:Y:S02]  /*5c90*/  ISETP.GT.AND P5, PT, R3, 0x180, P0 ;  /* 0x000001800300780c */ /* 0x000fe400007a4270 */
[----:B------:R-:W-:Y:S01]  /*5ca0*/  PRMT R230, R228, 0x7610, R230 ;  /* 0x00007610e4e67816 */ /* 0x000fe200000000e6 */
[----:B----4-:R-:W-:Y:S01]  /*5cb0*/  IMAD.X R227, R227, 0x1, R13, P4 ;  /* 0x00000001e3e37824 */ /* 0x010fe200020e060d */
[C---:B------:R-:W-:Y:S01]  /*5cc0*/  LEA R226, P4, R229.reuse, R20, 0x1 ;  /* 0x00000014e5e27211 */ /* 0x040fe200078808ff */
[----:B------:R-:W5:Y:S03]  /*5cd0*/  LDL.LU.64 R12, [R1+0x98] ;  /* 0x00009800010c7983 */ /* 0x000f660000300a00 */
[----:B------:R-:W-:-:S02]  /*5ce0*/  LEA.HI.X R227, R229, R21, R227, 0x1, P4 ;  /* 0x00000015e5e37211 */ /* 0x000fc400020f0ce3 */
[----:B------:R-:W3:Y:S04]  /*5cf0*/  LDL R229, [R1+0x44] ;  /* 0x0000440001e57983 */ /* 0x000ee80000100800 */
[----:B------:R2:W4:Y:S04]  /*5d00*/  @P5 LDG.E.LTC128B.U16 R230, desc[UR44][R226.64] ;  /* 0x0000002ce2e65981 */ /* 0x000528000c1e1520 */
[----:B------:R-:W2:Y:S01]  /*5d10*/  LDL.LU.64 R226, [R1+0x18] ;  /* 0x0000180001e27983 */ /* 0x000ea20000300a00 */
[----:B------:R-:W-:Y:S01]  /*5d20*/  UIMAD UR4, UR9, 0x300, URZ ;  /* 0x00000300090478a4 */ /* 0x000fe2000f8e023f */
[----:B--2---:R-:W-:-:S03]  /*5d30*/  IMAD.WIDE.U32 R226, R9, 0x78, R226 ;  /* 0x0000007809e27825 */ /* 0x004fc600078e00e2 */
[----:B------:R-:W-:-:S04]  /*5d40*/  IADD3 R226, P4, R234, R226, RZ ;  /* 0x000000e2eae27210 */ /* 0x000fc80007f9e0ff */
[----:B---3--:R-:W-:-:S03]  /*5d50*/  IADD3.X R227, R235, R229, R227, P4, !PT ;  /* 0x000000e5ebe37210 */ /* 0x008fc600027fe4e3 */
[----:B------:R-:W-:-:S03]  /*5d60*/  IMAD.WIDE.U32 R226, R17, R9, R226 ;  /* 0x0000000911e27225 */ /* 0x000fc600078e00e2 */
[----:B------:R-:W-:Y:S01]  /*5d70*/  IADD3 R228, P4, R236, R226, RZ ;  /* 0x000000e2ece47210 */ /* 0x000fe20007f9e0ff */
[----:B----4-:R-:W-:-:S03]  /*5d80*/  IMAD.U32 R226, R230, 0x10000, RZ ;  /* 0x00010000e6e27824 */ /* 0x010fc600078e00ff */
[----:B------:R-:W-:Y:S01]  /*5d90*/  IADD3.X R229, R237, R231, R227, P4, !PT ;  /* 0x000000e7ede57210 */ /* 0x000fe200027fe4e3 */
[----:B------:R-:W-:Y:S01]  /*5da0*/  FMUL R226, R226, R16 ;  /* 0x00000010e2e27220 */ /* 0x000fe20000400000 */
[----:B------:R0:W-:Y:S01]  /*5db0*/  STL [R1+0x10], R230 ;  /* 0x000010e601007387 */ /* 0x0001e20000100800 */
[----:B------:R-:W-:-:S04]  /*5dc0*/  IMAD.WIDE.U32 R228, R4, UR40, R228 ;  /* 0x0000002804e47c25 */ /* 0x000fc8000f8e00e4 */
[----:B------:R-:W-:Y:S01]  /*5dd0*/  FFMA R216, R216, R2, R226 ;  /* 0x00000002d8d87223 */ /* 0x000fe200000000e2 */
[----:B------:R-:W-:Y:S02]  /*5de0*/  IMAD.IADD R227, R8, 0x1, R229 ;  /* 0x0000000108e37824 */ /* 0x000fe400078e02e5 */
[----:B0-----:R-:W-:Y:S01]  /*5df0*/  IMAD.U32 R230, RZ, RZ, UR8 ;  /* 0x00000008ffe67e24 */ /* 0x001fe2000f8e00ff */
[----:B------:R-:W-:-:S03]  /*5e00*/  LEA R226, P4, R228, R20, 0x1 ;  /* 0x00000014e4e27211 */ /* 0x000fc600078808ff */
[----:B------:R-:W-:Y:S01]  /*5e10*/  IMAD.WIDE.U32 R230, R230, 0x300, R6 ;  /* 0x00000300e6e67825 */ /* 0x000fe200078e0006 */
[----:B------:R-:W-:Y:S02]  /*5e20*/  LEA.HI.X R227, R228, R21, R227, 0x1, P4 ;  /* 0x00000015e4e37211 */ /* 0x000fe400020f0ce3 */
[----:B------:R-:W-:Y:S01]  /*5e30*/  F2FP.BF16.F32.PACK_AB R216, RZ, R216 ;  /* 0x000000d8ffd8723e */ /* 0x000fe200000010ff */
[----:B------:R-:W-:Y:S02]  /*5e40*/  VIADD R229, R231, UR4 ;  /* 0x00000004e7e57c36 */ /* 0x000fe40008000000 */
[----:B------:R-:W-:Y:S02]  /*5e50*/  @P5 IMAD.MOV.U32 R228, RZ, RZ, R230 ;  /* 0x000000ffffe45224 */ /* 0x000fe400078e00e6 */
[----:B------:R-:W-:Y:S02]  /*5e60*/  IMAD.WIDE.U32 R8, R9, 0x78, R10 ;  /* 0x0000007809087825 */ /* 0x000fe400078e000a */
[----:B------:R0:W5:Y:S04]  /*5e70*/  LDL.LU.64 R10, [R1+0x90] ;  /* 0x00009000010a7983 */ /* 0x0001680000300a00 */
[----:B------:R2:W-:Y:S01]  /*5e80*/  @P5 STG.E.U16 desc[UR44][R228.64], R216 ;  /* 0x000000d8e4005986 */ /* 0x0005e2000c10152c */
[----:B------:R-:W-:-:S03]  /*5e90*/  IADD3 R4, P5, R234, R8, RZ ;  /* 0x00000008ea047210 */ /* 0x000fc60007fbe0ff */
[----:B------:R3:W-:Y:S04]  /*5ea0*/  STL.64 [R1+0x8], R8 ;  /* 0x0000080801007387 */ /* 0x0007e80000100a00 */
[----:B--2---:R0:W5:Y:S04]  /*5eb0*/  LDL R216, [R1+0x10] ;  /* 0x0000100001d87983 */ /* 0x0041680000100800 */
[----:B---3--:R0:W5:Y:S04]  /*5ec0*/  LDL.LU.64 R8, [R1+0x88] ;  /* 0x0000880001087983 */ /* 0x0081680000300a00 */
[----:B------:R2:W-:Y:S04]  /*5ed0*/  STL [R1], R4 ;  /* 0x0000000401007387 */ /* 0x0005e80000100800 */
[----:B--2---:R0:W5:Y:S01]  /*5ee0*/  LDL.LU.64 R4, [R1+0x80] ;  /* 0x0000800001047983 */ /* 0x0041620000300a00 */
[----:B------:R-:W-:Y:S01]  /*5ef0*/  ISETP.GT.AND P4, PT, R3, 0x180, P3 ;  /* 0x000001800300780c */ /* 0x000fe20001f84270 */
[----:B------:R-:W-:-:S12]  /*5f00*/  BSSY B1, `(.L_x_71) ;  /* 0x0000004000017945 */ /* 0x000fd80003800000 */
[----:B0-----:R-:W-:Y:S05]  /*5f10*/  @!P4 BRA `(.L_x_72) ;  /* 0x000000000008c947 */ /* 0x001fea0003800000 */
[----:B-----5:R-:W2:Y:S04]  /*5f20*/  LDG.E.LTC128B.U16 R216, desc[UR44][R226.64+0x2] ;  /* 0x0000022ce2d87981 */ /* 0x020ea8000c1e1520 */
[----:B--2---:R0:W-:Y:S02]  /*5f30*/  STL [R1+0x10], R216 ;  /* 0x000010d801007387 */ /* 0x0041e40000100800 */
.L_x_72:
[----:B------:R-:W-:Y:S05]  /*5f40*/  BSYNC B1 ;  /* 0x0000000000017941 */ /* 0x000fea0003800000 */
.L_x_71:
[----:B------:R2:W-:Y:S04]  /*5f50*/  STL.64 [R1+0x88], R6 ;  /* 0x0000880601007387 */ /* 0x0005e80000100a00 */
[----:B--2---:R-:W2:Y:S01]  /*5f60*/  LDL.LU.64 R6, [R1] ;  /* 0x0000000001067983 */ /* 0x004ea20000300a00 */
[----:B0----5:R-:W-:-:S03]  /*5f70*/  IMAD.U32 R216, R216, 0x10000, RZ ;  /* 0x00010000d8d87824 */ /* 0x021fc600078e00ff */
[----:B--2---:R-:W2:Y:S04]  /*5f80*/  LDL.LU R7, [R1+0x44] ;  /* 0x0000440001077983 */ /* 0x004ea80000300800 */
[----:B------:R0:W-:Y:S04]  /*5f90*/  STL.64 [R1+0x80], R4 ;  /* 0x0000800401007387 */ /* 0x0001e80000100a00 */
[----:B0-----:R-:W2:Y:S01]  /*5fa0*/  LDL.LU.64 R4, [R1+0x8] ;  /* 0x0000080001047983 */ /* 0x001ea20000300a00 */
[----:B------:R-:W-:-:S04]  /*5fb0*/  FMUL R216, R216, R16 ;  /* 0x00000010d8d87220 */ /* 0x000fc80000400000 */
[----:B------:R-:W-:Y:S01]  /*5fc0*/  FFMA R234, R217, R2, R216 ;  /* 0x00000002d9ea7223 */ /* 0x000fe200000000d8 */
[----:B--2---:R-:W-:Y:S02]  /*5fd0*/  IADD3.X R7, R235, R7, R5, P5, !PT ;  /* 0x00000007eb077210 */ /* 0x004fe40002ffe405 */
[----:B------:R-:W2:Y:S04]  /*5fe0*/  LDL.LU R235, [R1+0x6c] ;  /* 0x00006c0001eb7983 */ /* 0x000ea80000300800 */
[----:B------:R-:W3:Y:S04]  /*5ff0*/  LDL.LU R216, [R1+0x40] ;  /* 0x0000400001d87983 */ /* 0x000ee80000300800 */
[----:B------:R-:W4:Y:S01]  /*6000*/  LDL.LU R5, [R1+0x70] ;  /* 0x0000700001057983 */ /* 0x000f220000300800 */
[----:B--2---:R-:W-:Y:S01]  /*6010*/  LEA R4, P5, R235, R20, 0x1 ;  /* 0x00000014eb047211 */ /* 0x004fe200078a08ff */
[----:B---3--:R-:W-:-:S02]  /*6020*/  IMAD.WIDE.U32 R216, R17, R216, R6 ;  /* 0x000000d811d87225 */ /* 0x008fc400078e0006 */
[----:B------:R0:W5:Y:S01]  /*6030*/  LDL.LU.64 R6, [R1+0x88] ;  /* 0x0000880001067983 */ /* 0x0001620000300a00 */
[----:B----4-:R-:W-:-:S05]  /*6040*/  LEA.HI.X R5, R235, R21, R5, 0x1, P5 ;  /* 0x00000015eb057211 */ /* 0x010fca00028f0c05 */
[----:B------:R2:W-:Y:S04]  /*6050*/  STL.64 [R1+0x8], R4 ;  /* 0x0000080401007387 */ /* 0x0005e80000100a00 */
[----:B--2---:R0:W5:Y:S04]  /*6060*/  LDL.LU.64 R4, [R1+0x80] ;  /* 0x0000800001047983 */ /* 0x0041680000300a00 */
[----:B------:R-:W2:Y:S01]  /*6070*/  LDL.LU R235, [R1+0x60] ;  /* 0x0000600001eb7983 */ /* 0x000ea20000300800 */
[----:B------:R-:W-:Y:S02]  /*6080*/  F2FP.BF16.F32.PACK_AB R17, RZ, R234 ;  /* 0x000000eaff11723e */ /* 0x000fe400000010ff */
[----:B------:R-:W-:Y:S01]  /*6090*/  IADD3 R234, P5, R236, R216, RZ ;  /* 0x000000d8ecea7210 */ /* 0x000fe20007fbe0ff */
[----:B------:R-:W-:Y:S01]  /*60a0*/  @P4 IMAD.MOV.U32 R216, RZ, RZ, R230 ;  /* 0x000000ffffd84224 */ /* 0x000fe200078e00e6 */
[----:B------:R-:W-:-:S02]  /*60b0*/  ISETP.GT.AND P0, PT, R3, 0x188, P0 ;  /* 0x000001880300780c */ /* 0x000fc40000704270 */
[----:B--2---:R-:W-:Y:S01]  /*60c0*/  IADD3.X R235, R237, R235, R217, P5, !PT ;  /* 0x000000ebedeb7210 */ /* 0x004fe20002ffe4d9 */
[----:B------:R-:W-:-:S05]  /*60d0*/  @P4 IMAD.MOV.U32 R217, RZ, RZ, R229 ;  /* 0x000000ffffd94224 */ /* 0x000fca00078e00e5 */
[----:B------:R2:W-:Y:S04]  /*60e0*/  @P4 STG.E.U16 desc[UR44][R216.64+0x2], R17 ;  /* 0x00000211d8004986 */ /* 0x0005e8000c10152c */
[----:B--2---:R-:W2:Y:S01]  /*60f0*/  LDL.LU R217, [R1+0x10] ;  /* 0x0000100001d97983 */ /* 0x004ea20000300800 */
[----:B------:R-:W-:Y:S01]  /*6100*/  BSSY B1, `(.L_x_73) ;  /* 0x0000005000017945 */ /* 0x000fe20003800000 */
[----:B--2---:R-:W-:-:S03]  /*6110*/  PRMT R17, R217, 0x7610, R17 ;  /* 0x00007610d9117816 */ /* 0x004fc60000000011 */
[----:B0-----:R-:W-:Y:S05]  /*6120*/  @!P0 BRA `(.L_x_74) ;  /* 0x0000000000088947 */ /* 0x001fea0003800000 */
[----:B------:R-:W2:Y:S04]  /*6130*/  LDL.LU.64 R216, [R1+0x8] ;  /* 0x0000080001d87983 */ /* 0x000ea80000300a00 */
[----:B--2---:R0:W5:Y:S02]  /*6140*/  LDG.E.LTC128B.U16 R17, desc[UR44][R216.64] ;  /* 0x0000002cd8117981 */ /* 0x004164000c1e1520 */
.L_x_74:
[----:B------:R-:W-:Y:S05]  /*6150*/  BSYNC B1 ;  /* 0x0000000000017941 */ /* 0x000fea0003800000 */
.L_x_73:
[----:B------:R2:W-:Y:S04]  /*6160*/  STL [R1+0x80], R0 ;  /* 0x0000800001007387 */ /* 0x0005e80000100800 */
[----:B--2---:R-:W2:Y:S04]  /*6170*/  LDL.LU R0, [R1+0x58] ;  /* 0x0000580001007983 */ /* 0x004ea80000300800 */
[----:B0-----:R-:W3:Y:S01]  /*6180*/  LDL.LU R217, [R1+0x5c] ;  /* 0x00005c0001d97983 */ /* 0x001ee20000300800 */
[----:B-----5:R-:W-:-:S04]  /*6190*/  IMAD.U32 R216, R17, 0x10000, RZ ;  /* 0x0001000011d87824 */ /* 0x020fc800078e00ff */
[----:B------:R-:W-:Y:S01]  /*61a0*/  FMUL R216, R216, R16 ;  /* 0x00000010d8d87220 */ /* 0x000fe20000400000 */
[----:B--2---:R-:W-:Y:S02]  /*61b0*/  IMAD.WIDE.U32 R234, R0, UR40, R234 ;  /* 0x0000002800ea7c25 */ /* 0x004fe4000f8e00ea */
[----:B------:R0:W5:Y:S02]  /*61c0*/  LDL.LU R0, [R1+0x80] ;  /* 0x0000800001007983 */ /* 0x0001640000300800 */
[----:B------:R-:W-:Y:S01]  /*61d0*/  FFMA R218, R218, R2, R216 ;  /* 0x00000002dada7223 */ /* 0x000fe200000000d8 */
[----:B---3--:R-:W-:Y:S01]  /*61e0*/  IMAD.IADD R217, R217, 0x1, R235 ;  /* 0x00000001d9d97824 */ /* 0x008fe200078e02eb */
[----:B------:R-:W-:Y:S01]  /*61f0*/  LEA R20, P5, R234, R20, 0x1 ;  /* 0x00000014ea147211 */ /* 0x000fe200078a08ff */
[----:B------:R-:W2:Y:S01]  /*6200*/  LDL R235, [R1+0x20] ;  /* 0x0000200001eb7983 */ /* 0x000ea20000100800 */
[----:B------:R-:W-:Y:S01]  /*6210*/  IMAD.U32 R216, RZ, RZ, UR8 ;  /* 0x00000008ffd87e24 */ /* 0x000fe2000f8e00ff */
[----:B------:R-:W-:-:S02]  /*6220*/  F2FP.BF16.F32.PACK_AB R218, RZ, R218 ;  /* 0x000000daffda723e */ /* 0x000fc400000010ff */
[----:B------:R-:W-:Y:S01]  /*6230*/  LEA.HI.X R21, R234, R21, R217, 0x1, P5 ;  /* 0x00000015ea157211 */ /* 0x000fe200028f0cd9 */
[----:B------:R-:W-:-:S05]  /*6240*/  IMAD.SHL.U32 R216, R216, 0x10, RZ ;  /* 0x00000010d8d87824 */ /* 0x000fca00078e00ff */
[----:B------:R-:W-:Y:S02]  /*6250*/  IADD3 R216, P4, R216, R230, RZ ;  /* 0x000000e6d8d87210 */ /* 0x000fe40007f9e0ff */
[----:B------:R-:W-:Y:S01]  /*6260*/  ISETP.GT.AND P3, PT, R3, 0x188, P3 ;  /* 0x000001880300780c */ /* 0x000fe20001f64270 */
[----:B------:R-:W-:Y:S02]  /*6270*/  BSSY B1, `(.L_x_75) ;  /* 0x0000005000017945 */ /* 0x000fe40003800000 */
[----:B--2---:R-:W-:-:S05]  /*6280*/  IMAD.X R217, R229, 0x1, R235, P4 ;  /* 0x00000001e5d97824 */ /* 0x004fca00020e06eb */
[----:B------:R0:W-:Y:S05]  /*6290*/  @P0 STG.E.U16 desc[UR44][R216.64], R218 ;  /* 0x000000dad8000986 */ /* 0x0001ea000c10152c */
[----:B------:R-:W-:Y:S05]  /*62a0*/  @!P3 BRA `(.L_x_76) ;  /* 0x000000000004b947 */ /* 0x000fea0003800000 */
[----:B------:R2:W5:Y:S02]  /*62b0*/  LDG.E.LTC128B.U16 R17, desc[UR44][R20.64+0x2] ;  /* 0x0000022c14117981 */ /* 0x000564000c1e1520 */
.L_x_76:
[----:B------:R-:W-:Y:S05]  /*62c0*/  BSYNC B1 ;  /* 0x0000000000017941 */ /* 0x000fea0003800000 */
.L_x_75:
[----:B0----5:R-:W-:Y:S01]  /*62d0*/  IMAD.U32 R218, R17, 0x10000, RZ ;  /* 0x0001000011da7824 */ /* 0x021fe200078e00ff */
[----:B------:R-:W-:Y:S01]  /*62e0*/  ISETP.GT.AND P0, PT, R3, 0x180, P2 ;  /* 0x000001800300780c */ /* 0x000fe20001704270 */
[----:B------:R-:W-:Y:S02]  /*62f0*/  BSSY B1, `(.L_x_77) ;  /* 0x0000007000017945 */ /* 0x000fe40003800000 */
[----:B------:R-:W-:-:S04]  /*6300*/  FMUL R218, R218, R16 ;  /* 0x00000010dada7220 */ /* 0x000fc80000400000 */
[----:B------:R-:W-:-:S05]  /*6310*/  FFMA R218, R219, R2, R218 ;  /* 0x00000002dbda7223 */ /* 0x000fca00000000da */
[----:B------:R-:W-:-:S05]  /*6320*/  F2FP.BF16.F32.PACK_AB R218, RZ, R218 ;  /* 0x000000daffda723e */ /* 0x000fca00000010ff */
[----:B------:R0:W-:Y:S01]  /*6330*/  @P3 STG.E.U16 desc[UR44][R216.64+0x2], R218 ;  /* 0x000002dad8003986 */ /* 0x0001e2000c10152c */
[----:B------:R-:W-:Y:S05]  /*6340*/  @!P0 BRA `(.L_x_78) ;  /* 0x0000000000048947 */ /* 0x000fea0003800000 */
[----:B------:R3:W5:Y:S02]  /*6350*/  LDG.E.LTC128B.U16 R17, desc[UR44][R226.64+0x10] ;  /* 0x0000102ce2117981 */ /* 0x000764000c1e1520 */
.L_x_78:
[----:B------:R-:W-:Y:S05]  /*6360*/  BSYNC B1 ;  /* 0x0000000000017941 */ /* 0x000fea0003800000 */
.L_x_77:
[----:B0----5:R-:W-:Y:S01]  /*6370*/  IMAD.U32 R218, R17, 0x10000, RZ ;  /* 0x0001000011da7824 */ /* 0x021fe200078e00ff */
[----:B------:R-:W-:Y:S01]  /*6380*/  ISETP.GT.AND P3, PT, R3, 0x180, P1 ;  /* 0x000001800300780c */ /* 0x000fe20000f64270 */
[----:B------:R-:W-:Y:S01]  /*6390*/  @P0 IMAD.MOV.U32 R219, RZ, RZ, R229 ;  /* 0x000000ffffdb0224 */ /* 0x000fe200078e00e5 */
[----:B------:R-:W-:Y:S01]  /*63a0*/  BSSY B1, `(.L_x_79) ;  /* 0x0000009000017945 */ /* 0x000fe20003800000 */
[----:B------:R-:W-:-:S04]  /*63b0*/  FMUL R218, R218, R16 ;  /* 0x00000010dada7220 */ /* 0x000fc80000400000 */
[----:B------:R-:W-:-:S05]  /*63c0*/  FFMA R218, R220, R2, R218 ;  /* 0x00000002dcda7223 */ /* 0x000fca00000000da */
[----:B------:R-:W-:-:S04]  /*63d0*/  F2FP.BF16.F32.PACK_AB R218, RZ, R218 ;  /* 0x000000daffda723e */ /* 0x000fc800000010ff */
[----:B------:R-:W-:Y:S01]  /*63e0*/  PRMT R220, R218, 0x7610, R220 ;  /* 0x00007610dadc7816 */ /* 0x000fe200000000dc */
[----:B------:R-:W-:-:S05]  /*63f0*/  @P0 IMAD.MOV.U32 R218, RZ, RZ, R230 ;  /* 0x000000ffffda0224 */ /* 0x000fca00078e00e6 */
[----:B------:R0:W-:Y:S01]  /*6400*/  @P0 STG.E.U16 desc[UR44][R218.64+0x10], R220 ;  /* 0x000010dcda000986 */ /* 0x0001e2000c10152c */
[----:B------:R-:W-:Y:S05]  /*6410*/  @!P3 BRA `(.L_x_80) ;  /* 0x000000000004b947 */ /* 0x000fea0003800000 */
[----:B------:R4:W5:Y:S02]  /*6420*/  LDG.E.LTC128B.U16 R17, desc[UR44][R226.64+0x12] ;  /* 0x0000122ce2117981 */ /* 0x000964000c1e1520 */
.L_x_80:
[----:B------:R-:W-:Y:S05]  /*6430*/  BSYNC B1 ;  /* 0x0000000000017941 */ /* 0x000fea0003800000 */
.L_x_79:
[----:B0----5:R-:W-:Y:S01]  /*6440*/  IMAD.U32 R218, R17, 0x10000, RZ ;  /* 0x0001000011da7824 */ /* 0x021fe200078e00ff */
[----:B------:R-:W-:Y:S01]  /*6450*/  ISETP.GT.AND P2, PT, R3, 0x188, P2 ;  /* 0x000001880300780c */ /* 0x000fe20001744270 */
[----:B------:R-:W-:Y:S01]  /*6460*/  @P3 IMAD.MOV.U32 R228, RZ, RZ, R230 ;  /* 0x000000ffffe43224 */ /* 0x000fe200078e00e6 */
[----:B------:R-:W-:Y:S01]  /*6470*/  BSSY B1, `(.L_x_81) ;  /* 0x0000007000017945 */ /* 0x000fe20003800000 */
[----:B------:R-:W-:-:S04]  /*6480*/  FMUL R218, R218, R16 ;  /* 0x00000010dada7220 */ /* 0x000fc80000400000 */
[----:B------:R-:W-:-:S05]  /*6490*/  FFMA R218, R221, R2, R218 ;  /* 0x00000002ddda7223 */ /* 0x000fca00000000da */
[----:B------:R-:W-:-:S05]  /*64a0*/  F2FP.BF16.F32.PACK_AB R218, RZ, R218 ;  /* 0x000000daffda723e */ /* 0x000fca00000010ff */
[----:B------:R0:W-:Y:S01]  /*64b0*/  @P3 STG.E.U16 desc[UR44][R228.64+0x12], R218 ;  /* 0x000012dae4003986 */ /* 0x0001e2000c10152c */
[----:B------:R-:W-:Y:S05]  /*64c0*/  @!P2 BRA `(.L_x_82) ;  /* 0x000000000004a947 */ /* 0x000fea0003800000 */
[----:B------:R0:W5:Y:S02]  /*64d0*/  LDG.E.LTC128B.U16 R17, desc[UR44][R20.64+0x10] ;  /* 0x0000102c14117981 */ /* 0x000164000c1e1520 */
.L_x_82:
[----:B------:R-:W-:Y:S05]  /*64e0*/  BSYNC B1 ;  /* 0x0000000000017941 */ /* 0x000fea0003800000 */
.L_x_81:
[----:B-----5:R-:W-:Y:S01]  /*64f0*/  IMAD.U32 R219, R17, 0x10000, RZ ;  /* 0x0001000011db7824 */ /* 0x020fe200078e00ff */
        /* <DEDUP_REMOVED lines=8> */
.L_x_84:
[----:B------:R-:W-:Y:S05]  /*6580*/  BSYNC B1 ;  /* 0x0000000000017941 */ /* 0x000fea0003800000 */
.L_x_83:
[----:B0----5:R-:W-:Y:S01]  /*6590*/  IMAD.U32 R219, R17, 0x10000, RZ ;  /* 0x0001000011db7824 */ /* 0x021fe200078e00ff */
[----:B------:R-:W-:Y:S01]  /*65a0*/  ISETP.GT.AND P3, PT, R0, 0x10, PT ;  /* 0x000000100000780c */ /* 0x000fe20003f64270 */
[----:B------:R-:W-:Y:S02]  /*65b0*/  BSSY B1, `(.L_x_85) ;  /* 0x0000008000017945 */ /* 0x000fe40003800000 */
[----:B------:R-:W-:Y:S01]  /*65c0*/  FMUL R218, R219, R16 ;  /* 0x00000010dbda7220 */ /* 0x000fe20000400000 */
[----:B------:R-:W-:-:S03]  /*65d0*/  ISETP.GT.AND P0, PT, R3, RZ, P3 ;  /* 0x000000ff0300720c */ /* 0x000fc60001f04270 */
[----:B------:R-:W-:-:S05]  /*65e0*/  FFMA R218, R223, R2, R218 ;  /* 0x00000002dfda7223 */ /* 0x000fca00000000da */
[----:B------:R-:W-:-:S05]  /*65f0*/  F2FP.BF16.F32.PACK_AB R218, RZ, R218 ;  /* 0x000000daffda723e */ /* 0x000fca00000010ff */
[----:B------:R0:W-:Y:S01]  /*6600*/  @P1 STG.E.U16 desc[UR44][R216.64+0x12], R218 ;  /* 0x000012dad8001986 */ /* 0x0001e2000c10152c */
[----:B------:R-:W-:Y:S05]  /*6610*/  @!P0 BRA `(.L_x_86) ;  /* 0x0000000000048947 */ /* 0x000fea0003800000 */
[----:B------:R0:W5:Y:S02]  /*6620*/  LDG.E.LTC128B.U16 R17, desc[UR44][R4.64+0x20] ;  /* 0x0000202c04117981 */ /* 0x000164000c1e1520 */
.L_x_86:
[----:B------:R-:W-:Y:S05]  /*6630*/  BSYNC B1 ;  /* 0x0000000000017941 */ /* 0x000fea0003800000 */
.L_x_85:
        /* <DEDUP_REMOVED lines=10> */
.L_x_88:
[----:B------:R-:W-:Y:S05]  /*66e0*/  BSYNC B1 ;  /* 0x0000000000017941 */ /* 0x000fea0003800000 */
.L_x_87:
        /* <DEDUP_REMOVED lines=9> */
.L_x_90:
[----:B------:R-:W-:Y:S05]  /*6780*/  BSYNC B1 ;  /* 0x0000000000017941 */ /* 0x000fea0003800000 */
.L_x_89:
        /* <DEDUP_REMOVED lines=9> */
.L_x_92:
[----:B------:R-:W-:Y:S05]  /*6820*/  BSYNC B1 ;  /* 0x0000000000017941 */ /* 0x000fea0003800000 */
.L_x_91:
        /* <DEDUP_REMOVED lines=10> */
.L_x_94:
[----:B------:R-:W-:Y:S05]  /*68d0*/  BSYNC B1 ;  /* 0x0000000000017941 */ /* 0x000fea0003800000 */
.L_x_93:
[----:B-----5:R-:W-:Y:S01]  /*68e0*/  IMAD.U32 R209, R17, 0x10000, RZ ;  /* 0x0001000011d17824 */ /* 0x020fe200078e00ff */
        /* <DEDUP_REMOVED lines=9> */
.L_x_96:
[----:B------:R-:W-:Y:S05]  /*6980*/  BSYNC B1 ;  /* 0x0000000000017941 */ /* 0x000fea0003800000 */
.L_x_95:
        /* <DEDUP_REMOVED lines=9> */
.L_x_98:
[----:B------:R-:W-:Y:S05]  /*6a20*/  BSYNC B1 ;  /* 0x0000000000017941 */ /* 0x000fea0003800000 */
.L_x_97:
        /* <DEDUP_REMOVED lines=9> */
.L_x_100:
[----:B------:R-:W-:Y:S05]  /*6ac0*/  BSYNC B1 ;  /* 0x0000000000017941 */ /* 0x000fea0003800000 */
.L_x_99:
        /* <DEDUP_REMOVED lines=9> */
.L_x_102:
[----:B------:R-:W-:Y:S05]  /*6b60*/  BSYNC B1 ;  /* 0x0000000000017941 */ /* 0x000fea0003800000 */
.L_x_101:
        /* <DEDUP_REMOVED lines=9> */
.L_x_104:
[----:B------:R-:W-:Y:S05]  /*6c00*/  BSYNC B1 ;  /* 0x0000000000017941 */ /* 0x000fea0003800000 */
.L_x_103:
        /* <DEDUP_REMOVED lines=9> */
.L_x_106:
[----:B------:R-:W-:Y:S05]  /*6ca0*/  BSYNC B1 ;  /* 0x0000000000017941 */ /* 0x000fea0003800000 */
.L_x_105:
        /* <DEDUP_REMOVED lines=9> */
.L_x_108:
[----:B------:R-:W-:Y:S05]  /*6d40*/  BSYNC B1 ;  /* 0x0000000000017941 */ /* 0x000fea0003800000 */
.L_x_107:
        /* <DEDUP_REMOVED lines=9> */
.L_x_110:
[----:B------:R-:W-:Y:S05]  /*6de0*/  BSYNC B1 ;  /* 0x0000000000017941 */ /* 0x000fea0003800000 */
.L_x_109:
        /* <DEDUP_REMOVED lines=9> */
.L_x_112:
[----:B------:R-:W-:Y:S05]  /*6e80*/  BSYNC B1 ;  /* 0x0000000000017941 */ /* 0x000fea0003800000 */
.L_x_111:
        /* <DEDUP_REMOVED lines=9> */
.L_x_114:
[----:B------:R-:W-:Y:S05]  /*6f20*/  BSYNC B1 ;  /* 0x0000000000017941 */ /* 0x000fea0003800000 */
.L_x_113:
        /* <DEDUP_REMOVED lines=9> */
.L_x_116:
[----:B------:R-:W-:Y:S05]  /*6fc0*/  BSYNC B1 ;  /* 0x0000000000017941 */ /* 0x000fea0003800000 */
.L_x_115:
[----:B0----5:R-:W-:Y:S01]  /*6fd0*/  IMAD.U32 R201, R17, 0x10000, RZ ;  /* 0x0001000011c97824 */ /* 0x021fe200078e00ff */
[----:B------:R-:W2:Y:S01]  /*6fe0*/  LDL.LU.64 R208, [R1+0x30] ;  /* 0x0000300001d07983 */ /* 0x000ea20000300a00 */
[----:B------:R-:W-:Y:S02]  /*6ff0*/  ISETP.GT.AND P5, PT, R3, 0x100, P3 ;  /* 0x000001000300780c */ /* 0x000fe40001fa4270 */
[----:B------:R-:W-:Y:S01]  /*7000*/  FMUL R200, R201, R16 ;  /* 0x00000010c9c87220 */ /* 0x000fe20000400000 */
[----:B------:R-:W-:-:S03]  /*7010*/  PRMT R202, R17, 0x7610, R202 ;  /* 0x0000761011ca7816 */ /* 0x000fc600000000ca */
[----:B------:R-:W-:-:S05]  /*7020*/  FFMA R200, R207, R2, R200 ;  /* 0x00000002cfc87223 */ /* 0x000fca00000000c8 */
[----:B------:R-:W-:-:S04]  /*7030*/  F2FP.BF16.F32.PACK_AB R200, RZ, R200 ;  /* 0x000000c8ffc8723e */ /* 0x000fc800000010ff */
[----:B------:R-:W-:-:S05]  /*7040*/  PRMT R204, R200, 0x7610, R204 ;  /* 0x00007610c8cc7816 */ /* 0x000fca00000000cc */
[----:B------:R0:W-:Y:S04]  /*7050*/  @P4 STG.E.U16 desc[UR44][R232.64+0x32], R204 ;  /* 0x000032cce8004986 */ /* 0x0001e8000c10152c */
[----:B------:R-:W3:Y:S01]  /*7060*/  @P5 LDG.E.LTC128B.U16 R202, desc[UR44][R22.64+0x20] ;  /* 0x0000202c16ca5981 */ /* 0x000ee2000c1e1520 */
[----:B------:R-:W-:Y:S01]  /*7070*/  IMAD.U32 R203, RZ, RZ, UR8 ;  /* 0x00000008ffcb7e24 */ /* 0x000fe2000f8e00ff */
[----:B------:R-:W-:Y:S01]  /*7080*/  BSSY B1, `(.L_x_117) ;  /* 0x000000f000017945 */ /* 0x000fe20003800000 */
[----:B------:R-:W-:Y:S02]  /*7090*/  IMAD.U32 R200, RZ, RZ, UR8 ;  /* 0x00000008ffc87e24 */ /* 0x000fe4000f8e00ff */
[----:B------:R-:W-:Y:S02]  /*70a0*/  IMAD.U32 R205, RZ, RZ, UR9 ;  /* 0x00000009ffcd7e24 */ /* 0x000fe4000f8e00ff */
[----:B------:R-:W-:-:S02]  /*70b0*/  IMAD.SHL.U32 R203, R203, 0x100, RZ ;  /* 0x00000100cbcb7824 */ /* 0x000fc400078e00ff */
[----:B---3--:R-:W-:-:S04]  /*70c0*/  IMAD.U32 R17, R202, 0x10000, RZ ;  /* 0x00010000ca117824 */ /* 0x008fc800078e00ff */
[----:B------:R-:W-:Y:S01]  /*70d0*/  FMUL R201, R17, R16 ;  /* 0x0000001011c97220 */ /* 0x000fe20000400000 */
[----:B------:R-:W-:Y:S02]  /*70e0*/  SHF.L.U64.HI R17, R200, 0x8, R205 ;  /* 0x00000008c8117819 */ /* 0x000fe400000102cd */
[----:B--2---:R-:W-:Y:S01]  /*70f0*/  IADD3 R200, P4, R203, R208, RZ ;  /* 0x000000d0cbc87210 */ /* 0x004fe20007f9e0ff */
[----:B------:R-:W-:-:S04]  /*7100*/  FFMA R192, R192, R2, R201 ;  /* 0x00000002c0c07223 */ /* 0x000fc800000000c9 */
[----:B------:R-:W-:Y:S01]  /*7110*/  IMAD.X R201, R17, 0x1, R15, P4 ;  /* 0x0000000111c97824 */ /* 0x000fe200020e060f */
[----:B------:R-:W-:Y:S02]  /*7120*/  F2FP.BF16.F32.PACK_AB R192, RZ, R192 ;  /* 0x000000c0ffc0723e */ /* 0x000fe400000010ff */
[----:B------:R-:W-:-:S03]  /*7130*/  ISETP.GT.AND P4, PT, R3, 0x100, P2 ;  /* 0x000001000300780c */ /* 0x000fc60001784270 */
[----:B------:R0:W-:Y:S10]  /*7140*/  @P5 STG.E.U16 desc[UR44][R200.64+0x20], R192 ;  /* 0x000020c0c8005986 */ /* 0x0001f4000c10152c */
[----:B------:R-:W-:Y:S05]  /*7150*/  @!P4 BRA `(.L_x_118) ;  /* 0x000000000004c947 */ /* 0x000fea0003800000 */
[----:B------:R2:W5:Y:S02]  /*7160*/  LDG.E.LTC128B.U16 R202, desc[UR44][R22.64+0x22] ;  /* 0x0000222c16ca7981 */ /* 0x000564000c1e1520 */
.L_x_118:
[----:B------:R-:W-:Y:S05]  /*7170*/  BSYNC B1 ;  /* 0x0000000000017941 */ /* 0x000fea0003800000 */
.L_x_117:
[----:B-----5:R-:W-:Y:S01]  /*7180*/  IMAD.U32 R205, R202, 0x10000, RZ ;  /* 0x00010000cacd7824 */ /* 0x020fe200078e00ff */
[----:B------:R-:W-:Y:S01]  /*7190*/  ISETP.GT.AND P5, PT, R3, 0x108, P3 ;  /* 0x000001080300780c */ /* 0x000fe20001fa4270 */
[----:B------:R-:W-:Y:S02]  /*71a0*/  IMAD.U32 R207, RZ, RZ, UR8 ;  /* 0x00000008ffcf7e24 */ /* 0x000fe4000f8e00ff */
[----:B0-----:R-:W-:Y:S02]  /*71b0*/  FMUL R192, R205, R16 ;  /* 0x00000010cdc07220 */ /* 0x001fe40000400000 */
[----:B------:R-:W-:Y:S02]  /*71c0*/  IMAD.SHL.U32 R207, R207, 0x10, RZ ;  /* 0x00000010cfcf7824 */ /* 0x000fe400078e00ff */
[----:B------:R-:W-:-:S05]  /*71d0*/  FFMA R192, R193, R2, R192 ;  /* 0x00000002c1c07223 */ /* 0x000fca00000000c0 */
[----:B------:R-:W-:-:S04]  /*71e0*/  F2FP.BF16.F32.PACK_AB R192, RZ, R192 ;  /* 0x000000c0ffc0723e */ /* 0x000fc800000010ff */
[----:B------:R-:W-:-:S05]  /*71f0*/  PRMT R204, R192, 0x7610, R204 ;  /* 0x00007610c0cc7816 */ /* 0x000fca00000000cc */
[----:B------:R0:W-:Y:S04]  /*7200*/  @P4 STG.E.U16 desc[UR44][R200.64+0x22], R204 ;  /* 0x000022ccc8004986 */ /* 0x0001e8000c10152c */
[----:B------:R-:W3:Y:S01]  /*7210*/  @P5 LDG.E.LTC128B.U16 R202, desc[UR44][R224.64+0x20] ;  /* 0x0000202ce0ca5981 */ /* 0x000ee2000c1e1520 */
[----:B------:R-:W-:Y:S01]  /*7220*/  IADD3 R192, P4, R207, R200, RZ ;  /* 0x000000c8cfc07210 */ /* 0x000fe20007f9e0ff */
[----:B---3--:R-:W-:-:S04]  /*7230*/  IMAD.U32 R193, R202, 0x10000, RZ ;  /* 0x00010000cac17824 */ /* 0x008fc800078e00ff */
[----:B------:R-:W-:-:S04]  /*7240*/  FMUL R193, R193, R16 ;  /* 0x00000010c1c17220 */ /* 0x000fc80000400000 */
[----:B------:R-:W-:Y:S01]  /*7250*/  FFMA R194, R194, R2, R193 ;  /* 0x00000002c2c27223 */ /* 0x000fe200000000c1 */
[----:B------:R-:W-:Y:S01]  /*7260*/  IMAD.X R193, R235, 0x1, R201, P4 ;  /* 0x00000001ebc17824 */ /* 0x000fe200020e06c9 */
[----:B------:R-:W-:-:S03]  /*7270*/  ISETP.GT.AND P4, PT, R3, 0x108, P2 ;  /* 0x000001080300780c */ /* 0x000fc60001784270 */
[----:B------:R-:W-:-:S04]  /*7280*/  F2FP.BF16.F32.PACK_AB R194, RZ, R194 ;  /* 0x000000c2ffc2723e */ /* 0x000fc800000010ff */
[----:B------:R-:W-:-:S05]  /*7290*/  PRMT R206, R194, 0x7610, R206 ;  /* 0x00007610c2ce7816 */ /* 0x000fca00000000ce */
[----:B------:R3:W-:Y:S04]  /*72a0*/  @P5 STG.E.U16 desc[UR44][R192.64+0x20], R206 ;  /* 0x000020cec0005986 */ /* 0x0007e8000c10152c */
[----:B------:R-:W4:Y:S01]  /*72b0*/  @P4 LDG.E.LTC128B.U16 R202, desc[UR44][R224.64+0x22] ;  /* 0x0000222ce0ca4981 */ /* 0x000f22000c1e1520 */
[----:B------:R-:W-:Y:S01]  /*72c0*/  IADD3 R194, P5, R200, R207, RZ ;  /* 0x000000cfc8c27210 */ /* 0x000fe20007fbe0ff */
[----:B------:R-:W-:Y:S01]  /*72d0*/  BSSY B1, `(.L_x_119) ;  /* 0x000000a000017945 */ /* 0x000fe20003800000 */
[----:B----4-:R-:W-:-:S04]  /*72e0*/  IMAD.U32 R205, R202, 0x10000, RZ ;  /* 0x00010000cacd7824 */ /* 0x010fc800078e00ff */
[----:B0-----:R-:W-:-:S04]  /*72f0*/  FMUL R204, R205, R16 ;  /* 0x00000010cdcc7220 */ /* 0x001fc80000400000 */
[----:B------:R-:W-:Y:S01]  /*7300*/  FFMA R204, R195, R2, R204 ;  /* 0x00000002c3cc7223 */ /* 0x000fe200000000cc */
[----:B------:R-:W-:Y:S01]  /*7310*/  IMAD.X R195, R201, 0x1, R235, P5 ;  /* 0x00000001c9c37824 */ /* 0x000fe200028e06eb */
[----:B------:R-:W-:-:S03]  /*7320*/  ISETP.GT.AND P5, PT, R3, 0x100, P1 ;  /* 0x000001000300780c */ /* 0x000fc60000fa4270 */
[----:B------:R-:W-:-:S05]  /*7330*/  F2FP.BF16.F32.PACK_AB R204, RZ, R204 ;  /* 0x000000ccffcc723e */ /* 0x000fca00000010ff */
[----:B------:R3:W-:Y:S05]  /*7340*/  @P4 STG.E.U16 desc[UR44][R194.64+0x22], R204 ;  /* 0x000022ccc2004986 */ /* 0x0007ea000c10152c */
[----:B------:R-:W-:Y:S05]  /*7350*/  @!P5 BRA `(.L_x_120) ;  /* 0x000000000004d947 */ /* 0x000fea0003800000 */
[----:B------:R0:W5:Y:S02]  /*7360*/  LDG.E.LTC128B.U16 R202, desc[UR44][R22.64+0x30] ;  /* 0x0000302c16ca7981 */ /* 0x000164000c1e1520 */
.L_x_120:
[----:B------:R-:W-:Y:S05]  /*7370*/  BSYNC B1 ;  /* 0x0000000000017941 */ /* 0x000fea0003800000 */
.L_x_119:
[----:B---3-5:R-:W-:Y:S01]  /*7380*/  IMAD.U32 R195, R202, 0x10000, RZ ;  /* 0x00010000cac37824 */ /* 0x028fe200078e00ff */
        /* <DEDUP_REMOVED lines=8> */
.L_x_122:
[----:B------:R-:W-:Y:S05]  /*7410*/  BSYNC B1 ;  /* 0x0000000000017941 */ /* 0x000fea0003800000 */
.L_x_121:
        /* <DEDUP_REMOVED lines=9> */
.L_x_124:
[----:B------:R-:W-:Y:S05]  /*74b0*/  BSYNC B1 ;  /* 0x0000000000017941 */ /* 0x000fea0003800000 */
.L_x_123:
        /* <DEDUP_REMOVED lines=9> */
.L_x_126:
[----:B------:R-:W-:Y:S05]  /*7550*/  BSYNC B1 ;  /* 0x0000000000017941 */ /* 0x000fea0003800000 */
.L_x_125:
[----:B0----5:R-:W-:Y:S01]  /*7560*/  IMAD.U32 R195, R202, 0x10000, RZ ;  /* 0x00010000cac37824 */ /* 0x021fe200078e00ff */
[----:B------:R-:W-:Y:S01]  /*7570*/  ISETP.GT.AND P5, PT, R3, 0x180, P3 ;  /* 0x000001800300780c */ /* 0x000fe20001fa4270 */
[----:B------:R-:W-:Y:S02]  /*7580*/  BSSY B1, `(.L_x_127) ;  /* 0x0000007000017945 */ /* 0x000fe40003800000 */
[----:B---3--:R-:W-:-:S04]  /*7590*/  FMUL R194, R195, R16 ;  /* 0x00000010c3c27220 */ /* 0x008fc80000400000 */
[----:B------:R-:W-:-:S05]  /*75a0*/  FFMA R194, R199, R2, R194 ;  /* 0x00000002c7c27223 */ /* 0x000fca00000000c2 */
[----:B------:R-:W-:-:S05]  /*75b0*/  F2FP.BF16.F32.PACK_AB R194, RZ, R194 ;  /* 0x000000c2ffc2723e */ /* 0x000fca00000010ff */
[----:B------:R0:W-:Y:S01]  /*75c0*/  @P4 STG.E.U16 desc[UR44][R192.64+0x32], R194 ;  /* 0x000032c2c0004986 */ /* 0x0001e2000c10152c */
[----:B------:R-:W-:Y:S05]  /*75d0*/  @!P5 BRA `(.L_x_128) ;  /* 0x000000000004d947 */ /* 0x000fea0003800000 */
[----:B------:R3:W5:Y:S02]  /*75e0*/  LDG.E.LTC128B.U16 R202, desc[UR44][R226.64+0x20] ;  /* 0x0000202ce2ca7981 */ /* 0x000764000c1e1520 */
.L_x_128:
[----:B------:R-:W-:Y:S05]  /*75f0*/  BSYNC B1 ;  /* 0x0000000000017941 */ /* 0x000fea0003800000 */
.L_x_127:
[----:B-----5:R-:W-:Y:S01]  /*7600*/  IMAD.U32 R195, R202, 0x10000, RZ ;  /* 0x00010000cac37824 */ /* 0x020fe200078e00ff */
[----:B0-----:R-:W-:Y:S01]  /*7610*/  IADD3 R194, P4, R203, R200, RZ ;  /* 0x000000c8cbc27210 */ /* 0x001fe20007f9e0ff */
[----:B------:R-:W-:Y:S02]  /*7620*/  BSSY B1, `(.L_x_129) ;  /* 0x0000009000017945 */ /* 0x000fe40003800000 */
[----:B------:R-:W-:-:S04]  /*7630*/  FMUL R195, R195, R16 ;  /* 0x00000010c3c37220 */ /* 0x000fc80000400000 */
[----:B------:R-:W-:Y:S01]  /*7640*/  FFMA R184, R184, R2, R195 ;  /* 0x00000002b8b87223 */ /* 0x000fe200000000c3 */
[----:B------:R-:W-:Y:S01]  /*7650*/  IMAD.X R195, R17, 0x1, R201, P4 ;  /* 0x0000000111c37824 */ /* 0x000fe200020e06c9 */
[----:B------:R-:W-:-:S03]  /*7660*/  ISETP.GT.AND P4, PT, R3, 0x180, P2 ;  /* 0x000001800300780c */ /* 0x000fc60001784270 */
[----:B------:R-:W-:-:S05]  /*7670*/  F2FP.BF16.F32.PACK_AB R184, RZ, R184 ;  /* 0x000000b8ffb8723e */ /* 0x000fca00000010ff */
[----:B------:R0:W-:Y:S05]  /*7680*/  @P5 STG.E.U16 desc[UR44][R194.64+0x20], R184 ;  /* 0x000020b8c2005986 */ /* 0x0001ea000c10152c */
[----:B------:R-:W-:Y:S05]  /*7690*/  @!P4 BRA `(.L_x_130) ;  /* 0x000000000004c947 */ /* 0x000fea0003800000 */
[----:B------:R0:W5:Y:S02]  /*76a0*/  LDG.E.LTC128B.U16 R202, desc[UR44][R226.64+0x22] ;  /* 0x0000222ce2ca7981 */ /* 0x000164000c1e1520 */
.L_x_130:
[----:B------:R-:W-:Y:S05]  /*76b0*/  BSYNC B1 ;  /* 0x0000000000017941 */ /* 0x000fea0003800000 */
.L_x_129:
[----:B-----5:R-:W-:Y:S01]  /*76c0*/  IMAD.U32 R197, R202, 0x10000, RZ ;  /* 0x00010000cac57824 */ /* 0x020fe200078e00ff */
[----:B------:R-:W-:Y:S01]  /*76d0*/  ISETP.GT.AND P3, PT, R3, 0x188, P3 ;  /* 0x000001880300780c */ /* 0x000fe20001f64270 */
[----:B------:R-:W-:Y:S02]  /*76e0*/  BSSY B1, `(.L_x_131) ;  /* 0x0000007000017945 */ /* 0x000fe40003800000 */
[----:B0-----:R-:W-:-:S04]  /*76f0*/  FMUL R184, R197, R16 ;  /* 0x00000010c5b87220 */ /* 0x001fc80000400000 */
[----:B------:R-:W-:-:S05]  /*7700*/  FFMA R184, R185, R2, R184 ;  /* 0x00000002b9b87223 */ /* 0x000fca00000000b8 */
[----:B------:R-:W-:-:S05]  /*7710*/  F2FP.BF16.F32.PACK_AB R184, RZ, R184 ;  /* 0x000000b8ffb8723e */ /* 0x000fca00000010ff */
[----:B------:R0:W-:Y:S01]  /*7720*/  @P4 STG.E.U16 desc[UR44][R194.64+0x22], R184 ;  /* 0x000022b8c2004986 */ /* 0x0001e2000c10152c */
[----:B------:R-:W-:Y:S05]  /*7730*/  @!P3 BRA `(.L_x_132) ;  /* 0x000000000004b947 */ /* 0x000fea0003800000 */
[----:B------:R0:W5:Y:S02]  /*7740*/  LDG.E.LTC128B.U16 R202, desc[UR44][R20.64+0x20] ;  /* 0x0000202c14ca7981 */ /* 0x000164000c1e1520 */
.L_x_132:
[----:B------:R-:W-:Y:S05]  /*7750*/  BSYNC B1 ;  /* 0x0000000000017941 */ /* 0x000fea0003800000 */
.L_x_131:
[----:B-----5:R-:W-:Y:S01]  /*7760*/  IMAD.U32 R185, R202, 0x10000, RZ ;  /* 0x00010000cab97824 */ /* 0x020fe200078e00ff */
[----:B0-----:R-:W-:Y:S01]  /*7770*/  IADD3 R184, P4, R207, R194, RZ ;  /* 0x000000c2cfb87210 */ /* 0x001fe20007f9e0ff */
[----:B------:R-:W-:Y:S01]  /*7780*/  BSSY B1, `(.L_x_133) ;  /* 0x0000009000017945 */ /* 0x000fe20003800000 */
[----:B------:R-:W-:Y:S01]  /*7790*/  ISETP.GT.AND P2, PT, R3, 0x188, P2 ;  /* 0x000001880300780c */ /* 0x000fe20001744270 */
[----:B------:R-:W-:-:S04]  /*77a0*/  FMUL R185, R185, R16 ;  /* 0x00000010b9b97220 */ /* 0x000fc80000400000 */
[----:B------:R-:W-:-:S05]  /*77b0*/  FFMA R185, R186, R2, R185 ;  /* 0x00000002bab97223 */ /* 0x000fca00000000b9 */
[----:B------:R-:W-:Y:S01]  /*77c0*/  F2FP.BF16.F32.PACK_AB R186, RZ, R185 ;  /* 0x000000b9ffba723e */ /* 0x000fe200000010ff */
[----:B------:R-:W-:-:S05]  /*77d0*/  IMAD.X R185, R235, 0x1, R195, P4 ;  /* 0x00000001ebb97824 */ /* 0x000fca00020e06c3 */
[----:B------:R0:W-:Y:S01]  /*77e0*/  @P3 STG.E.U16 desc[UR44][R184.64+0x20], R186 ;  /* 0x000020bab8003986 */ /* 0x0001e2000c10152c */
[----:B------:R-:W-:Y:S05]  /*77f0*/  @!P2 BRA `(.L_x_134) ;  /* 0x000000000004a947 */ /* 0x000fea0003800000 */
[----:B------:R0:W5:Y:S02]  /*7800*/  LDG.E.LTC128B.U16 R202, desc[UR44][R20.64+0x22] ;  /* 0x0000222c14ca7981 */ /* 0x000164000c1e1520 */
.L_x_134:
[----:B------:R-:W-:Y:S05]  /*7810*/  BSYNC B1 ;  /* 0x0000000000017941 */ /* 0x000fea0003800000 */
.L_x_133:
[----:B-----5:R-:W-:Y:S01]  /*7820*/  IMAD.U32 R197, R202, 0x10000, RZ ;  /* 0x00010000cac57824 */ /* 0x020fe200078e00ff */
[----:B------:R-:W-:Y:S01]  /*7830*/  ISETP.GT.AND P3, PT, R3, 0x180, P1 ;  /* 0x000001800300780c */ /* 0x000fe20000f64270 */
[----:B------:R-:W-:Y:S02]  /*7840*/  BSSY B1, `(.L_x_135) ;  /* 0x0000009000017945 */ /* 0x000fe40003800000 */
[----:B0-----:R-:W-:-:S04]  /*7850*/  FMUL R186, R197, R16 ;  /* 0x00000010c5ba7220 */ /* 0x001fc80000400000 */
[----:B------:R-:W-:Y:S01]  /*7860*/  FFMA R187, R187, R2, R186 ;  /* 0x00000002bbbb7223 */ /* 0x000fe200000000ba */
[----:B------:R-:W-:-:S04]  /*7870*/  IADD3 R186, P4, P5, R207, R200, R203 ;  /* 0x000000c8cfba7210 */ /* 0x000fc80007d9e0cb */
[----:B------:R-:W-:Y:S02]  /*7880*/  F2FP.BF16.F32.PACK_AB R196, RZ, R187 ;  /* 0x000000bbffc4723e */ /* 0x000fe400000010ff */
[----:B------:R-:W-:-:S05]  /*7890*/  IADD3.X R187, R235, R201, R17, P4, P5 ;  /* 0x000000c9ebbb7210 */ /* 0x000fca00027ea411 */
[----:B------:R0:W-:Y:S01]  /*78a0*/  @P2 STG.E.U16 desc[UR44][R186.64+0x22], R196 ;  /* 0x000022c4ba002986 */ /* 0x0001e2000c10152c */
[----:B------:R-:W-:Y:S05]  /*78b0*/  @!P3 BRA `(.L_x_136) ;  /* 0x000000000004b947 */ /* 0x000fea0003800000 */
[----:B------:R0:W5:Y:S02]  /*78c0*/  LDG.E.LTC128B.U16 R202, desc[UR44][R226.64+0x30] ;  /* 0x0000302ce2ca7981 */ /* 0x000164000c1e1520 */
.L_x_136:
[----:B------:R-:W-:Y:S05]  /*78d0*/  BSYNC B1 ;  /* 0x0000000000017941 */ /* 0x000fea0003800000 */
.L_x_135:
        /* <DEDUP_REMOVED lines=9> */
.L_x_138:
[----:B------:R-:W-:Y:S05]  /*7970*/  BSYNC B1 ;  /* 0x0000000000017941 */ /* 0x000fea0003800000 */
.L_x_137:
        /* <DEDUP_REMOVED lines=9> */
.L_x_140:
[----:B------:R-:W-:Y:S05]  /*7a10*/  BSYNC B1 ;  /* 0x0000000000017941 */ /* 0x000fea0003800000 */
.L_x_139:
        /* <DEDUP_REMOVED lines=9> */
.L_x_142:
[----:B------:R-:W-:Y:S05]  /*7ab0*/  BSYNC B1 ;  /* 0x0000000000017941 */ /* 0x000fea0003800000 */
.L_x_141:
        /* <DEDUP_REMOVED lines=10> */
.L_x_144:
[----:B------:R-:W-:Y:S05]  /*7b60*/  BSYNC B1 ;  /* 0x0000000000017941 */ /* 0x000fea0003800000 */
.L_x_143:
        /* <DEDUP_REMOVED lines=10> */
.L_x_146:
[----:B------:R-:W-:Y:S05]  /*7c10*/  BSYNC B1 ;  /* 0x0000000000017941 */ /* 0x000fea0003800000 */
.L_x_145:
        /* <DEDUP_REMOVED lines=9> */
.L_x_148:
[----:B------:R-:W-:Y:S05]  /*7cb0*/  BSYNC B1 ;  /* 0x0000000000017941 */ /* 0x000fea0003800000 */
.L_x_147:
        /* <DEDUP_REMOVED lines=9> */
.L_x_150:
[----:B------:R-:W-:Y:S05]  /*7d50*/  BSYNC B1 ;  /* 0x0000000000017941 */ /* 0x000fea0003800000 */
.L_x_149:
        /* <DEDUP_REMOVED lines=10> */
.L_x_152:
[----:B------:R-:W-:Y:S05]  /*7e00*/  BSYNC B1 ;  /* 0x0000000000017941 */ /* 0x000fea0003800000 */
.L_x_151:
        /* <DEDUP_REMOVED lines=10> */
.L_x_154:
[----:B------:R-:W-:Y:S05]  /*7eb0*/  BSYNC B1 ;  /* 0x0000000000017941 */ /* 0x000fea0003800000 */
.L_x_153:
        /* <DEDUP_REMOVED lines=9> */
.L_x_156:
[----:B------:R-:W-:Y:S05]  /*7f50*/  BSYNC B1 ;  /* 0x0000000000017941 */ /* 0x000fea0003800000 */
.L_x_155:
        /* <DEDUP_REMOVED lines=9> */
.L_x_158:
[----:B------:R-:W-:Y:S05]  /*7ff0*/  BSYNC B1 ;  /* 0x0000000000017941 */ /* 0x000fea0003800000 */
.L_x_157:
        /* <DEDUP_REMOVED lines=9> */
.L_x_160:
[----:B------:R-:W-:Y:S05]  /*8090*/  BSYNC B1 ;  /* 0x0000000000017941 */ /* 0x000fea0003800000 */
.L_x_159:
        /* <DEDUP_REMOVED lines=9> */
.L_x_162:
[----:B------:R-:W-:Y:S05]  /*8130*/  BSYNC B1 ;  /* 0x0000000000017941 */ /* 0x000fea0003800000 */
.L_x_161:
        /* <DEDUP_REMOVED lines=9> */
.L_x_164:
[----:B------:R-:W-:Y:S05]  /*81d0*/  BSYNC B1 ;  /* 0x0000000000017941 */ /* 0x000fea0003800000 */
.L_x_163:
        /* <DEDUP_REMOVED lines=9> */
.L_x_166:
[----:B------:R-:W-:Y:S05]  /*8270*/  BSYNC B1 ;  /* 0x0000000000017941 */ /* 0x000fea0003800000 */
.L_x_165:
        /* <DEDUP_REMOVED lines=9> */
.L_x_168:
[----:B------:R-:W-:Y:S05]  /*8310*/  BSYNC B1 ;  /* 0x0000000000017941 */ /* 0x000fea0003800000 */
.L_x_167:
        /* <DEDUP_REMOVED lines=9> */
.L_x_170:
[----:B------:R-:W-:Y:S05]  /*83b0*/  BSYNC B1 ;  /* 0x0000000000017941 */ /* 0x000fea0003800000 */
.L_x_169:
        /* <DEDUP_REMOVED lines=9> */
.L_x_172:
[----:B------:R-:W-:Y:S05]  /*8450*/  BSYNC B1 ;  /* 0x0000000000017941 */ /* 0x000fea0003800000 */
.L_x_171:
        /* <DEDUP_REMOVED lines=9> */
.L_x_174:
[----:B------:R-:W-:Y:S05]  /*84f0*/  BSYNC B1 ;  /* 0x0000000000017941 */ /* 0x000fea0003800000 */
.L_x_173:
        /* <DEDUP_REMOVED lines=9> */
.L_x_176:
[----:B------:R-:W-:Y:S05]  /*8590*/  BSYNC B1 ;  /* 0x0000000000017941 */ /* 0x000fea0003800000 */
.L_x_175:
        /* <DEDUP_REMOVED lines=9> */
.L_x_178:
[----:B------:R-:W-:Y:S05]  /*8630*/  BSYNC B1 ;  /* 0x0000000000017941 */ /* 0x000fea0003800000 */
.L_x_177:
        /* <DEDUP_REMOVED lines=9> */
.L_x_180:
[----:B------:R-:W-:Y:S05]  /*86d0*/  BSYNC B1 ;  /* 0x0000000000017941 */ /* 0x000fea0003800000 */
.L_x_179:
        /* <DEDUP_REMOVED lines=9> */
.L_x_182:
[----:B------:R-:W-:Y:S05]  /*8770*/  BSYNC B1 ;  /* 0x0000000000017941 */ /* 0x000fea0003800000 */
.L_x_181:
        /* <DEDUP_REMOVED lines=9> */
.L_x_184:
[----:B------:R-:W-:Y:S05]  /*8810*/  BSYNC B1 ;  /* 0x0000000000017941 */ /* 0x000fea0003800000 */
.L_x_183:
        /* <DEDUP_REMOVED lines=9> */
.L_x_186:
[----:B------:R-:W-:Y:S05]  /*88b0*/  BSYNC B1 ;  /* 0x0000000000017941 */ /* 0x000fea0003800000 */
.L_x_185:
        /* <DEDUP_REMOVED lines=9> */
.L_x_188:
[----:B------:R-:W-:Y:S05]  /*8950*/  BSYNC B1 ;  /* 0x0000000000017941 */ /* 0x000fea0003800000 */
.L_x_187:
        /* <DEDUP_REMOVED lines=9> */
.L_x_190:
[----:B------:R-:W-:Y:S05]  /*89f0*/  BSYNC B1 ;  /* 0x0000000000017941 */ /* 0x000fea0003800000 */
.L_x_189:
        /* <DEDUP_REMOVED lines=9> */
.L_x_192:
[----:B------:R-:W-:Y:S05]  /*8a90*/  BSYNC B1 ;  /* 0x0000000000017941 */ /* 0x000fea0003800000 */
.L_x_191:
        /* <DEDUP_REMOVED lines=9> */
.L_x_194:
[----:B------:R-:W-:Y:S05]  /*8b30*/  BSYNC B1 ;  /* 0x0000000000017941 */ /* 0x000fea0003800000 */
.L_x_193:
        /* <DEDUP_REMOVED lines=9> */
.L_x_196:
[----:B------:R-:W-:Y:S05]  /*8bd0*/  BSYNC B1 ;  /* 0x0000000000017941 */ /* 0x000fea0003800000 */
.L_x_195:
        /* <DEDUP_REMOVED lines=9> */
.L_x_198:
[----:B------:R-:W-:Y:S05]  /*8c70*/  BSYNC B1 ;  /* 0x0000000000017941 */ /* 0x000fea0003800000 */
.L_x_197:
        /* <DEDUP_REMOVED lines=9> */
.L_x_200:
[----:B------:R-:W-:Y:S05]  /*8d10*/  BSYNC B1 ;  /* 0x0000000000017941 */ /* 0x000fea0003800000 */
.L_x_199:
        /* <DEDUP_REMOVED lines=9> */
.L_x_202:
[----:B------:R-:W-:Y:S05]  /*8db0*/  BSYNC B1 ;  /* 0x0000000000017941 */ /* 0x000fea0003800000 */
.L_x_201:
        /* <DEDUP_REMOVED lines=9> */
.L_x_204:
[----:B------:R-:W-:Y:S05]  /*8e50*/  BSYNC B1 ;  /* 0x0000000000017941 */ /* 0x000fea0003800000 */
.L_x_203:
        /* <DEDUP_REMOVED lines=9> */
.L_x_206:
[----:B------:R-:W-:Y:S05]  /*8ef0*/  BSYNC B1 ;  /* 0x0000000000017941 */ /* 0x000fea0003800000 */
.L_x_205:
        /* <DEDUP_REMOVED lines=10> */
.L_x_208:
[----:B------:R-:W-:Y:S05]  /*8fa0*/  BSYNC B1 ;  /* 0x0000000000017941 */ /* 0x000fea0003800000 */
.L_x_207:
        /* <DEDUP_REMOVED lines=10> */
.L_x_210:
[----:B------:R-:W-:Y:S05]  /*9050*/  BSYNC B1 ;  /* 0x0000000000017941 */ /* 0x000fea0003800000 */
.L_x_209:
        /* <DEDUP_REMOVED lines=9> */
.L_x_212:
[----:B------:R-:W-:Y:S05]  /*90f0*/  BSYNC B1 ;  /* 0x0000000000017941 */ /* 0x000fea0003800000 */
.L_x_211:
        /* <DEDUP_REMOVED lines=9> */
.L_x_214:
[----:B------:R-:W-:Y:S05]  /*9190*/  BSYNC B1 ;  /* 0x0000000000017941 */ /* 0x000fea0003800000 */
.L_x_213:
        /* <DEDUP_REMOVED lines=10> */
.L_x_216:
[----:B------:R-:W-:Y:S05]  /*9240*/  BSYNC B1 ;  /* 0x0000000000017941 */ /* 0x000fea0003800000 */
.L_x_215:
        /* <DEDUP_REMOVED lines=10> */
.L_x_218:
[----:B------:R-:W-:Y:S05]  /*92f0*/  BSYNC B1 ;  /* 0x0000000000017941 */ /* 0x000fea0003800000 */
.L_x_217:
        /* <DEDUP_REMOVED lines=9> */
.L_x_220:
[----:B------:R-:W-:Y:S05]  /*9390*/  BSYNC B1 ;  /* 0x0000000000017941 */ /* 0x000fea0003800000 */
.L_x_219:
        /* <DEDUP_REMOVED lines=9> */
.L_x_222:
[----:B------:R-:W-:Y:S05]  /*9430*/  BSYNC B1 ;  /* 0x0000000000017941 */ /* 0x000fea0003800000 */
.L_x_221:
        /* <DEDUP_REMOVED lines=9> */
.L_x_224:
[----:B------:R-:W-:Y:S05]  /*94d0*/  BSYNC B1 ;  /* 0x0000000000017941 */ /* 0x000fea0003800000 */
.L_x_223:
        /* <DEDUP_REMOVED lines=9> */
.L_x_226:
[----:B------:R-:W-:Y:S05]  /*9570*/  BSYNC B1 ;  /* 0x0000000000017941 */ /* 0x000fea0003800000 */
.L_x_225:
        /* <DEDUP_REMOVED lines=9> */
.L_x_228:
[----:B------:R-:W-:Y:S05]  /*9610*/  BSYNC B1 ;  /* 0x0000000000017941 */ /* 0x000fea0003800000 */
.L_x_227:
        /* <DEDUP_REMOVED lines=9> */
.L_x_230:
[----:B------:R-:W-:Y:S05]  /*96b0*/  BSYNC B1 ;  /* 0x0000000000017941 */ /* 0x000fea0003800000 */
.L_x_229:
        /* <DEDUP_REMOVED lines=9> */
.L_x_232:
[----:B------:R-:W-:Y:S05]  /*9750*/  BSYNC B1 ;  /* 0x0000000000017941 */ /* 0x000fea0003800000 */
.L_x_231:
        /* <DEDUP_REMOVED lines=9> */
.L_x_234:
[----:B------:R-:W-:Y:S05]  /*97f0*/  BSYNC B1 ;  /* 0x0000000000017941 */ /* 0x000fea0003800000 */
.L_x_233:
        /* <DEDUP_REMOVED lines=9> */
.L_x_236:
[----:B------:R-:W-:Y:S05]  /*9890*/  BSYNC B1 ;  /* 0x0000000000017941 */ /* 0x000fea0003800000 */
.L_x_235:
        /* <DEDUP_REMOVED lines=9> */
.L_x_238:
[----:B------:R-:W-:Y:S05]  /*9930*/  BSYNC B1 ;  /* 0x0000000000017941 */ /* 0x000fea0003800000 */
.L_x_237:
        /* <DEDUP_REMOVED lines=9> */
.L_x_240:
[----:B------:R-:W-:Y:S05]  /*99d0*/  BSYNC B1 ;  /* 0x0000000000017941 */ /* 0x000fea0003800000 */
.L_x_239:
        /* <DEDUP_REMOVED lines=9> */
.L_x_242:
[----:B------:R-:W-:Y:S05]  /*9a70*/  BSYNC B1 ;  /* 0x0000000000017941 */ /* 0x000fea0003800000 */
.L_x_241:
        /* <DEDUP_REMOVED lines=9> */
.L_x_244:
[----:B------:R-:W-:Y:S05]  /*9b10*/  BSYNC B1 ;  /* 0x0000000000017941 */ /* 0x000fea0003800000 */
.L_x_243:
        /* <DEDUP_REMOVED lines=9> */
.L_x_246:
[----:B------:R-:W-:Y:S05]  /*9bb0*/  BSYNC B1 ;  /* 0x0000000000017941 */ /* 0x000fea0003800000 */
.L_x_245:
        /* <DEDUP_REMOVED lines=9> */
.L_x_248:
[----:B------:R-:W-:Y:S05]  /*9c50*/  BSYNC B1 ;  /* 0x0000000000017941 */ /* 0x000fea0003800000 */
.L_x_247:
        /* <DEDUP_REMOVED lines=9> */
.L_x_250:
[----:B------:R-:W-:Y:S05]  /*9cf0*/  BSYNC B1 ;  /* 0x0000000000017941 */ /* 0x000fea0003800000 */
.L_x_249:
        /* <DEDUP_REMOVED lines=9> */
.L_x_252:
[----:B------:R-:W-:Y:S05]  /*9d90*/  BSYNC B1 ;  /* 0x0000000000017941 */ /* 0x000fea0003800000 */
.L_x_251:
        /* <DEDUP_REMOVED lines=9> */
.L_x_254:
[----:B------:R-:W-:Y:S05]  /*9e30*/  BSYNC B1 ;  /* 0x0000000000017941 */ /* 0x000fea0003800000 */
.L_x_253:
        /* <DEDUP_REMOVED lines=9> */
.L_x_256:
[----:B------:R-:W-:Y:S05]  /*9ed0*/  BSYNC B1 ;  /* 0x0000000000017941 */ /* 0x000fea0003800000 */
.L_x_255:
        /* <DEDUP_REMOVED lines=9> */
.L_x_258:
[----:B------:R-:W-:Y:S05]  /*9f70*/  BSYNC B1 ;  /* 0x0000000000017941 */ /* 0x000fea0003800000 */
.L_x_257:
        /* <DEDUP_REMOVED lines=9> */
.L_x_260:
[----:B------:R-:W-:Y:S05]  /*a010*/  BSYNC B1 ;  /* 0x0000000000017941 */ /* 0x000fea0003800000 */
.L_x_259:
        /* <DEDUP_REMOVED lines=9> */
.L_x_262:
[----:B------:R-:W-:Y:S05]  /*a0b0*/  BSYNC B1 ;  /* 0x0000000000017941 */ /* 0x000fea0003800000 */
.L_x_261:
        /* <DEDUP_REMOVED lines=9> */
.L_x_264:
[----:B------:R-:W-:Y:S05]  /*a150*/  BSYNC B1 ;  /* 0x0000000000017941 */ /* 0x000fea0003800000 */
.L_x_263:
        /* <DEDUP_REMOVED lines=9> */
.L_x_266:
[----:B------:R-:W-:Y:S05]  /*a1f0*/  BSYNC B1 ;  /* 0x0000000000017941 */ /* 0x000fea0003800000 */
.L_x_265:
        /* <DEDUP_REMOVED lines=9> */
.L_x_268:
[----:B------:R-:W-:Y:S05]  /*a290*/  BSYNC B1 ;  /* 0x0000000000017941 */ /* 0x000fea0003800000 */
.L_x_267:
        /* <DEDUP_REMOVED lines=9> */
.L_x_270:
[----:B------:R-:W-:Y:S05]  /*a330*/  BSYNC B1 ;  /* 0x0000000000017941 */ /* 0x000fea0003800000 */
.L_x_269:
        /* <DEDUP_REMOVED lines=10> */
.L_x_272:
[----:B------:R-:W-:Y:S05]  /*a3e0*/  BSYNC B1 ;  /* 0x0000000000017941 */ /* 0x000fea0003800000 */
.L_x_271:
        /* <DEDUP_REMOVED lines=10> */
.L_x_274:
[----:B------:R-:W-:Y:S05]  /*a490*/  BSYNC B1 ;  /* 0x0000000000017941 */ /* 0x000fea0003800000 */
.L_x_273:
        /* <DEDUP_REMOVED lines=9> */
.L_x_276:
[----:B------:R-:W-:Y:S05]  /*a530*/  BSYNC B1 ;  /* 0x0000000000017941 */ /* 0x000fea0003800000 */
.L_x_275:
        /* <DEDUP_REMOVED lines=9> */
.L_x_278:
[----:B------:R-:W-:Y:S05]  /*a5d0*/  BSYNC B1 ;  /* 0x0000000000017941 */ /* 0x000fea0003800000 */
.L_x_277:
        /* <DEDUP_REMOVED lines=10> */
.L_x_280:
[----:B------:R-:W-:Y:S05]  /*a680*/  BSYNC B1 ;  /* 0x0000000000017941 */ /* 0x000fea0003800000 */
.L_x_279:
        /* <DEDUP_REMOVED lines=10> */
.L_x_282:
[----:B------:R-:W-:Y:S05]  /*a730*/  BSYNC B1 ;  /* 0x0000000000017941 */ /* 0x000fea0003800000 */
.L_x_281:
        /* <DEDUP_REMOVED lines=9> */
.L_x_284:
[----:B------:R-:W-:Y:S05]  /*a7d0*/  BSYNC B1 ;  /* 0x0000000000017941 */ /* 0x000fea0003800000 */
.L_x_283:
        /* <DEDUP_REMOVED lines=9> */
.L_x_286:
[----:B------:R-:W-:Y:S05]  /*a870*/  BSYNC B1 ;  /* 0x0000000000017941 */ /* 0x000fea0003800000 */
.L_x_285:
        /* <DEDUP_REMOVED lines=9> */
.L_x_288:
[----:B------:R-:W-:Y:S05]  /*a910*/  BSYNC B1 ;  /* 0x0000000000017941 */ /* 0x000fea0003800000 */
.L_x_287:
        /* <DEDUP_REMOVED lines=9> */
.L_x_290:
[----:B------:R-:W-:Y:S05]  /*a9b0*/  BSYNC B1 ;  /* 0x0000000000017941 */ /* 0x000fea0003800000 */
.L_x_289:
        /* <DEDUP_REMOVED lines=9> */
.L_x_292:
[----:B------:R-:W-:Y:S05]  /*aa50*/  BSYNC B1 ;  /* 0x0000000000017941 */ /* 0x000fea0003800000 */
.L_x_291:
        /* <DEDUP_REMOVED lines=9> */
.L_x_294:
[----:B------:R-:W-:Y:S05]  /*aaf0*/  BSYNC B1 ;  /* 0x0000000000017941 */ /* 0x000fea0003800000 */
.L_x_293:
        /* <DEDUP_REMOVED lines=9> */
.L_x_296:
[----:B------:R-:W-:Y:S05]  /*ab90*/  BSYNC B1 ;  /* 0x0000000000017941 */ /* 0x000fea0003800000 */
.L_x_295:
        /* <DEDUP_REMOVED lines=9> */
.L_x_298:
[----:B------:R-:W-:Y:S05]  /*ac30*/  BSYNC B1 ;  /* 0x0000000000017941 */ /* 0x000fea0003800000 */
.L_x_297:
        /* <DEDUP_REMOVED lines=9> */
.L_x_300:
[----:B------:R-:W-:Y:S05]  /*acd0*/  BSYNC B1 ;  /* 0x0000000000017941 */ /* 0x000fea0003800000 */
.L_x_299:
        /* <DEDUP_REMOVED lines=9> */
.L_x_302:
[----:B------:R-:W-:Y:S05]  /*ad70*/  BSYNC B1 ;  /* 0x0000000000017941 */ /* 0x000fea0003800000 */
.L_x_301:
        /* <DEDUP_REMOVED lines=9> */
.L_x_304:
[----:B------:R-:W-:Y:S05]  /*ae10*/  BSYNC B1 ;  /* 0x0000000000017941 */ /* 0x000fea0003800000 */
.L_x_303:
        /* <DEDUP_REMOVED lines=9> */
.L_x_306:
[----:B------:R-:W-:Y:S05]  /*aeb0*/  BSYNC B1 ;  /* 0x0000000000017941 */ /* 0x000fea0003800000 */
.L_x_305:
        /* <DEDUP_REMOVED lines=9> */
.L_x_308:
[----:B------:R-:W-:Y:S05]  /*af50*/  BSYNC B1 ;  /* 0x0000000000017941 */ /* 0x000fea0003800000 */
.L_x_307:
        /* <DEDUP_REMOVED lines=9> */
.L_x_310:
[----:B------:R-:W-:Y:S05]  /*aff0*/  BSYNC B1 ;  /* 0x0000000000017941 */ /* 0x000fea0003800000 */
.L_x_309:
        /* <DEDUP_REMOVED lines=9> */
.L_x_312:
[----:B------:R-:W-:Y:S05]  /*b090*/  BSYNC B1 ;  /* 0x0000000000017941 */ /* 0x000fea0003800000 */
.L_x_311:
        /* <DEDUP_REMOVED lines=9> */
.L_x_314:
[----:B------:R-:W-:Y:S05]  /*b130*/  BSYNC B1 ;  /* 0x0000000000017941 */ /* 0x000fea0003800000 */
.L_x_313:
        /* <DEDUP_REMOVED lines=9> */
.L_x_316:
[----:B------:R-:W-:Y:S05]  /*b1d0*/  BSYNC B1 ;  /* 0x0000000000017941 */ /* 0x000fea0003800000 */
.L_x_315:
        /* <DEDUP_REMOVED lines=9> */
.L_x_318:
[----:B------:R-:W-:Y:S05]  /*b270*/  BSYNC B1 ;  /* 0x0000000000017941 */ /* 0x000fea0003800000 */
.L_x_317:
        /* <DEDUP_REMOVED lines=9> */
.L_x_320:
[----:B------:R-:W-:Y:S05]  /*b310*/  BSYNC B1 ;  /* 0x0000000000017941 */ /* 0x000fea0003800000 */
.L_x_319:
        /* <DEDUP_REMOVED lines=9> */
.L_x_322:
[----:B------:R-:W-:Y:S05]  /*b3b0*/  BSYNC B1 ;  /* 0x0000000000017941 */ /* 0x000fea0003800000 */
.L_x_321:
        /* <DEDUP_REMOVED lines=9> */
.L_x_324:
[----:B------:R-:W-:Y:S05]  /*b450*/  BSYNC B1 ;  /* 0x0000000000017941 */ /* 0x000fea0003800000 */
.L_x_323:
        /* <DEDUP_REMOVED lines=9> */
.L_x_326:
[----:B------:R-:W-:Y:S05]  /*b4f0*/  BSYNC B1 ;  /* 0x0000000000017941 */ /* 0x000fea0003800000 */
.L_x_325:
        /* <DEDUP_REMOVED lines=9> */
.L_x_328:
[----:B------:R-:W-:Y:S05]  /*b590*/  BSYNC B1 ;  /* 0x0000000000017941 */ /* 0x000fea0003800000 */
.L_x_327:
        /* <DEDUP_REMOVED lines=9> */
.L_x_330:
[----:B------:R-:W-:Y:S05]  /*b630*/  BSYNC B1 ;  /* 0x0000000000017941 */ /* 0x000fea0003800000 */
.L_x_329:
        /* <DEDUP_REMOVED lines=9> */
.L_x_332:
[----:B------:R-:W-:Y:S05]  /*b6d0*/  BSYNC B1 ;  /* 0x0000000000017941 */ /* 0x000fea0003800000 */
.L_x_331:
        /* <DEDUP_REMOVED lines=9> */
.L_x_334:
[----:B------:R-:W-:Y:S05]  /*b770*/  BSYNC B1 ;  /* 0x0000000000017941 */ /* 0x000fea0003800000 */
.L_x_333:
        /* <DEDUP_REMOVED lines=10> */
.L_x_336:
[----:B------:R-:W-:Y:S05]  /*b820*/  BSYNC B1 ;  /* 0x0000000000017941 */ /* 0x000fea0003800000 */
.L_x_335:
        /* <DEDUP_REMOVED lines=10> */
.L_x_338:
[----:B------:R-:W-:Y:S05]  /*b8d0*/  BSYNC B1 ;  /* 0x0000000000017941 */ /* 0x000fea0003800000 */
.L_x_337:
        /* <DEDUP_REMOVED lines=9> */
.L_x_340:
[----:B------:R-:W-:Y:S05]  /*b970*/  BSYNC B1 ;  /* 0x0000000000017941 */ /* 0x000fea0003800000 */
.L_x_339:
        /* <DEDUP_REMOVED lines=9> */
.L_x_342:
[----:B------:R-:W-:Y:S05]  /*ba10*/  BSYNC B1 ;  /* 0x0000000000017941 */ /* 0x000fea0003800000 */
.L_x_341:
        /* <DEDUP_REMOVED lines=10> */
.L_x_344:
[----:B------:R-:W-:Y:S05]  /*bac0*/  BSYNC B1 ;  /* 0x0000000000017941 */ /* 0x000fea0003800000 */
.L_x_343:
        /* <DEDUP_REMOVED lines=10> */
.L_x_346:
[----:B------:R-:W-:Y:S05]  /*bb70*/  BSYNC B1 ;  /* 0x0000000000017941 */ /* 0x000fea0003800000 */
.L_x_345:
        /* <DEDUP_REMOVED lines=9> */
.L_x_348:
[----:B------:R-:W-:Y:S05]  /*bc10*/  BSYNC B1 ;  /* 0x0000000000017941 */ /* 0x000fea0003800000 */
.L_x_347:
        /* <DEDUP_REMOVED lines=9> */
.L_x_350:
[----:B------:R-:W-:Y:S05]  /*bcb0*/  BSYNC B1 ;  /* 0x0000000000017941 */ /* 0x000fea0003800000 */
.L_x_349:
        /* <DEDUP_REMOVED lines=9> */
.L_x_352:
[----:B------:R-:W-:Y:S05]  /*bd50*/  BSYNC B1 ;  /* 0x0000000000017941 */ /* 0x000fea0003800000 */
.L_x_351:
        /* <DEDUP_REMOVED lines=9> */
.L_x_354:
[----:B------:R-:W-:Y:S05]  /*bdf0*/  BSYNC B1 ;  /* 0x0000000000017941 */ /* 0x000fea0003800000 */
.L_x_353:
        /* <DEDUP_REMOVED lines=9> */
.L_x_356:
[----:B------:R-:W-:Y:S05]  /*be90*/  BSYNC B1 ;  /* 0x0000000000017941 */ /* 0x000fea0003800000 */
.L_x_355:
        /* <DEDUP_REMOVED lines=9> */
.L_x_358:
[----:B------:R-:W-:Y:S05]  /*bf30*/  BSYNC B1 ;  /* 0x0000000000017941 */ /* 0x000fea0003800000 */
.L_x_357:
        /* <DEDUP_REMOVED lines=9> */
.L_x_360:
[----:B------:R-:W-:Y:S05]  /*bfd0*/  BSYNC B1 ;  /* 0x0000000000017941 */ /* 0x000fea0003800000 */
.L_x_359:
        /* <DEDUP_REMOVED lines=9> */
.L_x_362:
[----:B------:R-:W-:Y:S05]  /*c070*/  BSYNC B1 ;  /* 0x0000000000017941 */ /* 0x000fea0003800000 */
.L_x_361:
        /* <DEDUP_REMOVED lines=9> */
.L_x_364:
[----:B------:R-:W-:Y:S05]  /*c110*/  BSYNC B1 ;  /* 0x0000000000017941 */ /* 0x000fea0003800000 */
.L_x_363:
        /* <DEDUP_REMOVED lines=9> */
.L_x_366:
[----:B------:R-:W-:Y:S05]  /*c1b0*/  BSYNC B1 ;  /* 0x0000000000017941 */ /* 0x000fea0003800000 */
.L_x_365:
        /* <DEDUP_REMOVED lines=9> */
.L_x_368:
[----:B------:R-:W-:Y:S05]  /*c250*/  BSYNC B1 ;  /* 0x0000000000017941 */ /* 0x000fea0003800000 */
.L_x_367:
        /* <DEDUP_REMOVED lines=9> */
.L_x_370:
[----:B------:R-:W-:Y:S05]  /*c2f0*/  BSYNC B1 ;  /* 0x0000000000017941 */ /* 0x000fea0003800000 */
.L_x_369:
        /* <DEDUP_REMOVED lines=9> */
.L_x_372:
[----:B------:R-:W-:Y:S05]  /*c390*/  BSYNC B1 ;  /* 0x0000000000017941 */ /* 0x000fea0003800000 */
.L_x_371:
        /* <DEDUP_REMOVED lines=9> */
.L_x_374:
[----:B------:R-:W-:Y:S05]  /*c430*/  BSYNC B1 ;  /* 0x0000000000017941 */ /* 0x000fea0003800000 */
.L_x_373:
        /* <DEDUP_REMOVED lines=9> */
.L_x_376:
[----:B------:R-:W-:Y:S05]  /*c4d0*/  BSYNC B1 ;  /* 0x0000000000017941 */ /* 0x000fea0003800000 */
.L_x_375:
        /* <DEDUP_REMOVED lines=9> */
.L_x_378:
[----:B------:R-:W-:Y:S05]  /*c570*/  BSYNC B1 ;  /* 0x0000000000017941 */ /* 0x000fea0003800000 */
.L_x_377:
        /* <DEDUP_REMOVED lines=9> */
.L_x_380:
[----:B------:R-:W-:Y:S05]  /*c610*/  BSYNC B1 ;  /* 0x0000000000017941 */ /* 0x000fea0003800000 */
.L_x_379:
        /* <DEDUP_REMOVED lines=9> */
.L_x_382:
[----:B------:R-:W-:Y:S05]  /*c6b0*/  BSYNC B1 ;  /* 0x0000000000017941 */ /* 0x000fea0003800000 */
.L_x_381:
        /* <DEDUP_REMOVED lines=9> */
.L_x_384:
[----:B------:R-:W-:Y:S05]  /*c750*/  BSYNC B1 ;  /* 0x0000000000017941 */ /* 0x000fea0003800000 */
.L_x_383:
        /* <DEDUP_REMOVED lines=9> */
.L_x_386:
[----:B------:R-:W-:Y:S05]  /*c7f0*/  BSYNC B1 ;  /* 0x0000000000017941 */ /* 0x000fea0003800000 */
.L_x_385:
        /* <DEDUP_REMOVED lines=9> */
.L_x_388:
[----:B------:R-:W-:Y:S05]  /*c890*/  BSYNC B1 ;  /* 0x0000000000017941 */ /* 0x000fea0003800000 */
.L_x_387:
        /* <DEDUP_REMOVED lines=9> */
.L_x_390:
[----:B------:R-:W-:Y:S05]  /*c930*/  BSYNC B1 ;  /* 0x0000000000017941 */ /* 0x000fea0003800000 */
.L_x_389:
        /* <DEDUP_REMOVED lines=9> */
.L_x_392:
[----:B------:R-:W-:Y:S05]  /*c9d0*/  BSYNC B1 ;  /* 0x0000000000017941 */ /* 0x000fea0003800000 */
.L_x_391:
        /* <DEDUP_REMOVED lines=9> */
.L_x_394:
[----:B------:R-:W-:Y:S05]  /*ca70*/  BSYNC B1 ;  /* 0x0000000000017941 */ /* 0x000fea0003800000 */
.L_x_393:
        /* <DEDUP_REMOVED lines=9> */
.L_x_396:
[----:B------:R-:W-:Y:S05]  /*cb10*/  BSYNC B1 ;  /* 0x0000000000017941 */ /* 0x000fea0003800000 */
.L_x_395:
        /* <DEDUP_REMOVED lines=9> */
.L_x_398:
[----:B------:R-:W-:Y:S05]  /*cbb0*/  BSYNC B1 ;  /* 0x0000000000017941 */ /* 0x000fea0003800000 */
.L_x_397:
        /* <DEDUP_REMOVED lines=10> */
.L_x_400:
[----:B------:R-:W-:Y:S05]  /*cc60*/  BSYNC B1 ;  /* 0x0000000000017941 */ /* 0x000fea0003800000 */
.L_x_399:
        /* <DEDUP_REMOVED lines=10> */
.L_x_402:
[----:B------:R-:W-:Y:S05]  /*cd10*/  BSYNC B1 ;  /* 0x0000000000017941 */ /* 0x000fea0003800000 */
.L_x_401:
        /* <DEDUP_REMOVED lines=9> */
.L_x_404:
[----:B------:R-:W-:Y:S05]  /*cdb0*/  BSYNC B1 ;  /* 0x0000000000017941 */ /* 0x000fea0003800000 */
.L_x_403:
        /* <DEDUP_REMOVED lines=9> */
.L_x_406:
[----:B------:R-:W-:Y:S05]  /*ce50*/  BSYNC B1 ;  /* 0x0000000000017941 */ /* 0x000fea0003800000 */
.L_x_405:
        /* <DEDUP_REMOVED lines=10> */
.L_x_408:
[----:B------:R-:W-:Y:S05]  /*cf00*/  BSYNC B1 ;  /* 0x0000000000017941 */ /* 0x000fea0003800000 */
.L_x_407:
        /* <DEDUP_REMOVED lines=10> */
.L_x_410:
[----:B------:R-:W-:Y:S05]  /*cfb0*/  BSYNC B1 ;  /* 0x0000000000017941 */ /* 0x000fea0003800000 */
.L_x_409:
        /* <DEDUP_REMOVED lines=9> */
.L_x_412:
[----:B------:R-:W-:Y:S05]  /*d050*/  BSYNC B1 ;  /* 0x0000000000017941 */ /* 0x000fea0003800000 */
.L_x_411:
        /* <DEDUP_REMOVED lines=9> */
.L_x_414:
[----:B------:R-:W-:Y:S05]  /*d0f0*/  BSYNC B1 ;  /* 0x0000000000017941 */ /* 0x000fea0003800000 */
.L_x_413:
        /* <DEDUP_REMOVED lines=9> */
.L_x_416:
[----:B------:R-:W-:Y:S05]  /*d190*/  BSYNC B1 ;  /* 0x0000000000017941 */ /* 0x000fea0003800000 */
.L_x_415:
        /* <DEDUP_REMOVED lines=9> */
.L_x_418:
[----:B------:R-:W-:Y:S05]  /*d230*/  BSYNC B1 ;  /* 0x0000000000017941 */ /* 0x000fea0003800000 */
.L_x_417:
        /* <DEDUP_REMOVED lines=9> */
.L_x_420:
[----:B------:R-:W-:Y:S05]  /*d2d0*/  BSYNC B1 ;  /* 0x0000000000017941 */ /* 0x000fea0003800000 */
.L_x_419:
        /* <DEDUP_REMOVED lines=9> */
.L_x_422:
[----:B------:R-:W-:Y:S05]  /*d370*/  BSYNC B1 ;  /* 0x0000000000017941 */ /* 0x000fea0003800000 */
.L_x_421:
        /* <DEDUP_REMOVED lines=9> */
.L_x_424:
[----:B------:R-:W-:Y:S05]  /*d410*/  BSYNC B1 ;  /* 0x0000000000017941 */ /* 0x000fea0003800000 */
.L_x_423:
        /* <DEDUP_REMOVED lines=9> */
.L_x_426:
[----:B------:R-:W-:Y:S05]  /*d4b0*/  BSYNC B1 ;  /* 0x0000000000017941 */ /* 0x000fea0003800000 */
.L_x_425:
        /* <DEDUP_REMOVED lines=9> */
.L_x_428:
[----:B------:R-:W-:Y:S05]  /*d550*/  BSYNC B1 ;  /* 0x0000000000017941 */ /* 0x000fea0003800000 */
.L_x_427:
        /* <DEDUP_REMOVED lines=9> */
.L_x_430:
[----:B------:R-:W-:Y:S05]  /*d5f0*/  BSYNC B1 ;  /* 0x0000000000017941 */ /* 0x000fea0003800000 */
.L_x_429:
        /* <DEDUP_REMOVED lines=9> */
.L_x_432:
[----:B------:R-:W-:Y:S05]  /*d690*/  BSYNC B1 ;  /* 0x0000000000017941 */ /* 0x000fea0003800000 */
.L_x_431:
        /* <DEDUP_REMOVED lines=9> */
.L_x_434:
[----:B------:R-:W-:Y:S05]  /*d730*/  BSYNC B1 ;  /* 0x0000000000017941 */ /* 0x000fea0003800000 */
.L_x_433:
        /* <DEDUP_REMOVED lines=9> */
.L_x_436:
[----:B------:R-:W-:Y:S05]  /*d7d0*/  BSYNC B1 ;  /* 0x0000000000017941 */ /* 0x000fea0003800000 */
.L_x_435:
        /* <DEDUP_REMOVED lines=9> */
.L_x_438:
[----:B------:R-:W-:Y:S05]  /*d870*/  BSYNC B1 ;  /* 0x0000000000017941 */ /* 0x000fea0003800000 */
.L_x_437:
        /* <DEDUP_REMOVED lines=9> */
.L_x_440:
[----:B------:R-:W-:Y:S05]  /*d910*/  BSYNC B1 ;  /* 0x0000000000017941 */ /* 0x000fea0003800000 */
.L_x_439:
        /* <DEDUP_REMOVED lines=9> */
.L_x_442:
[----:B------:R-:W-:Y:S05]  /*d9b0*/  BSYNC B1 ;  /* 0x0000000000017941 */ /* 0x000fea0003800000 */
.L_x_441:
        /* <DEDUP_REMOVED lines=9> */
.L_x_444:
[----:B------:R-:W-:Y:S05]  /*da50*/  BSYNC B1 ;  /* 0x0000000000017941 */ /* 0x000fea0003800000 */
.L_x_443:
        /* <DEDUP_REMOVED lines=9> */
.L_x_446:
[----:B------:R-:W-:Y:S05]  /*daf0*/  BSYNC B1 ;  /* 0x0000000000017941 */ /* 0x000fea0003800000 */
.L_x_445:
        /* <DEDUP_REMOVED lines=9> */
.L_x_448:
[----:B------:R-:W-:Y:S05]  /*db90*/  BSYNC B1 ;  /* 0x0000000000017941 */ /* 0x000fea0003800000 */
.L_x_447:
        /* <DEDUP_REMOVED lines=9> */
.L_x_450:
[----:B------:R-:W-:Y:S05]  /*dc30*/  BSYNC B1 ;  /* 0x0000000000017941 */ /* 0x000fea0003800000 */
.L_x_449:
        /* <DEDUP_REMOVED lines=9> */
.L_x_452:
[----:B------:R-:W-:Y:S05]  /*dcd0*/  BSYNC B1 ;  /* 0x0000000000017941 */ /* 0x000fea0003800000 */
.L_x_451:
        /* <DEDUP_REMOVED lines=9> */
.L_x_454:
[----:B------:R-:W-:Y:S05]  /*dd70*/  BSYNC B1 ;  /* 0x0000000000017941 */ /* 0x000fea0003800000 */
.L_x_453:
        /* <DEDUP_REMOVED lines=9> */
.L_x_456:
[----:B------:R-:W-:Y:S05]  /*de10*/  BSYNC B1 ;  /* 0x0000000000017941 */ /* 0x000fea0003800000 */
.L_x_455:
        /* <DEDUP_REMOVED lines=9> */
.L_x_458:
[----:B------:R-:W-:Y:S05]  /*deb0*/  BSYNC B1 ;  /* 0x0000000000017941 */ /* 0x000fea0003800000 */
.L_x_457:
        /* <DEDUP_REMOVED lines=9> */
.L_x_460:
[----:B------:R-:W-:Y:S05]  /*df50*/  BSYNC B1 ;  /* 0x0000000000017941 */ /* 0x000fea0003800000 */
.L_x_459:
        /* <DEDUP_REMOVED lines=9> */
.L_x_462:
[----:B------:R-:W-:Y:S05]  /*dff0*/  BSYNC B1 ;  /* 0x0000000000017941 */ /* 0x000fea0003800000 */
.L_x_461:
[----:B------:R-:W-:Y:S05]  /*e000*/  @!P0 BRA `(.L_x_463) ;  /* 0x0000003c00ac8947 */ /* 0x000fea0003800000 */
[----:B-----5:R-:W-:-:S04]  /*e010*/  IMAD.U32 R3, R202, 0x10000, RZ ;  /* 0x00010000ca037824 */ /* 0x020fc800078e00ff */
[----:B0-----:R-:W-:-:S04]  /*e020*/  FMUL R0, R3, R16 ;  /* 0x0000001003007220 */ /* 0x001fc80000400000 */
[----:B------:R-:W-:-:S05]  /*e030*/  FFMA R0, R31, R2, R0 ;  /* 0x000000021f007223 */ /* 0x000fca0000000000 */
[----:B------:R-:W-:-:S05]  /*e040*/  F2FP.BF16.F32.PACK_AB R0, RZ, R0 ;  /* 0x00000000ff00723e */ /* 0x000fca00000010ff */
[----:B------:R0:W-:Y:S01]  /*e050*/  STG.E.U16 desc[UR44][R184.64+0xd2], R0 ;  /* 0x0000d200b8007986 */ /* 0x0001e2000c10152c */
[----:B------:R-:W-:Y:S05]  /*e060*/  BRA `(.L_x_463) ;  /* 0x0000003c00947947 */ /* 0x000fea0003800000 */
.L_x_30:
[----:B------:R-:W2:Y:S01]  /*e070*/  LDL.LU R233, [R1+0x24] ;  /* 0x0000240001e97983 */ /* 0x000ea20000300800 */
[----:B------:R-:W-:-:S03]  /*e080*/  ULDC.64 UR4, c[0x0][0x5c0] ;  /* 0x0001700000047ab9 */ /* 0x000fc60000000a00 */
[----:B------:R-:W3:Y:S04]  /*e090*/  LDL.LU R9, [R1+0x28] ;  /* 0x0000280001097983 */ /* 0x000ee80000300800 */
[----:B------:R-:W4:Y:S04]  /*e0a0*/  LDL.LU R8, [R1+0x2c] ;  /* 0x00002c0001087983 */ /* 0x000f280000300800 */
[----:B------:R-:W5:Y:S04]  /*e0b0*/  LDL.LU R21, [R1+0x20] ;  /* 0x0000200001157983 */ /* 0x000f680000300800 */
[----:B------:R-:W5:Y:S04]  /*e0c0*/  LDL.LU R20, [R1+0x30] ;  /* 0x0000300001147983 */ /* 0x000f680000300800 */
[----:B------:R-:W5:Y:S04]  /*e0d0*/  LDL.LU R19, [R1+0x34] ;  /* 0x0000340001137983 */ /* 0x000f680000300800 */
[----:B------:R-:W5:Y:S04]  /*e0e0*/  LDL.LU R18, [R1+0x38] ;  /* 0x0000380001127983 */ /* 0x000f680000300800 */
[----:B------:R-:W5:Y:S04]  /*e0f0*/  LDL.LU R17, [R1+0x3c] ;  /* 0x00003c0001117983 */ /* 0x000f680000300800 */
[----:B------:R-:W5:Y:S04]  /*e100*/  LDL.LU R232, [R1] ;  /* 0x0000000001e87983 */ /* 0x000f680000300800 */
[----:B------:R-:W5:Y:S04]  /*e110*/  LDL.LU R23, [R1+0x4] ;  /* 0x0000040001177983 */ /* 0x000f680000300800 */
[----:B------:R-:W5:Y:S01]  /*e120*/  LDL.LU R22, [R1+0x8] ;  /* 0x0000080001167983 */ /* 0x000f620000300800 */
[----:B------:R-:W-:Y:S01]  /*e130*/  LEA R6, P2, R4, UR4, 0x1 ;  /* 0x0000000404067c11 */ /* 0x000fe2000f8408ff */
[----:B------:R-:W-:Y:S01]  /*e140*/  USHF.L.U64.HI UR4, UR8, 0x4, UR9 ;  /* 0x0000000408047899 */ /* 0x000fe20008010209 */
[----:B------:R-:W-:-:S02]  /*e150*/  ISETP.GT.AND P3, PT, R0, 0x1, PT ;  /* 0x000000010000780c */ /* 0x000fc40003f64270 */
[----:B------:R-:W-:Y:S01]  /*e160*/  LEA.HI.X R7, R4, UR5, R10, 0x1, P2 ;  /* 0x0000000504077c11 */ /* 0x000fe200090f0c0a */
[----:B------:R-:W-:Y:S01]  /*e170*/  USHF.L.U32 UR5, UR8, 0x4, URZ ;  /* 0x0000000408057899 */ /* 0x000fe2000800063f */
[C---:B------:R-:W-:Y:S02]  /*e180*/  ISETP.GT.AND P2, PT, R3.reuse, RZ, P3 ;  /* 0x000000ff0300720c */ /* 0x040fe40001f44270 */
[----:B------:R-:W-:Y:S01]  /*e190*/  ISETP.GT.AND P5, PT, R3, 0x8, P0 ;  /* 0x000000080300780c */ /* 0x000fe200007a4270 */
[----:B------:R-:W-:Y:S01]  /*e1a0*/  UIMAD UR11, UR9, 0xf0, URZ ;  /* 0x000000f0090b78a4 */ /* 0x000fe2000f8e023f */
[-C--:B--2---:R-:W-:Y:S01]  /*e1b0*/  FMUL R4, R233, R2.reuse ;  /* 0x00000002e9047220 */ /* 0x084fe20000400000 */
[----:B---3--:R-:W-:-:S04]  /*e1c0*/  FMUL R9, R9, R2 ;  /* 0x0000000209097220 */ /* 0x008fc80000400000 */
[----:B------:R-:W-:Y:S01]  /*e1d0*/  F2FP.BF16.F32.PACK_AB R4, RZ, R4 ;  /* 0x00000004ff04723e */ /* 0x000fe200000010ff */
[-C--:B----4-:R-:W-:Y:S01]  /*e1e0*/  FMUL R8, R8, R2.reuse ;  /* 0x0000000208087220 */ /* 0x090fe20000400000 */
[----:B------:R-:W-:Y:S02]  /*e1f0*/  F2FP.BF16.F32.PACK_AB R9, RZ, R9 ;  /* 0x00000009ff09723e */ /* 0x000fe400000010ff */
[----:B------:R-:W-:Y:S01]  /*e200*/  PRMT R10, R4, 0x7610, R10 ;  /* 0x00007610040a7816 */ /* 0x000fe2000000000a */
[----:B-----5:R-:W-:Y:S01]  /*e210*/  FMUL R5, R21, R2 ;  /* 0x0000000215057220 */ /* 0x020fe20000400000 */
[----:B------:R-:W-:Y:S01]  /*e220*/  F2FP.BF16.F32.PACK_AB R8, RZ, R8 ;  /* 0x00000008ff08723e */ /* 0x000fe200000010ff */
[----:B------:R-:W2:Y:S01]  /*e230*/  LDL.LU R21, [R1+0xc] ;  /* 0x00000c0001157983 */ /* 0x000ea20000300800 */
[----:B------:R-:W-:Y:S02]  /*e240*/  PRMT R12, R9, 0x7610, R12 ;  /* 0x00007610090c7816 */ /* 0x000fe4000000000c */
[----:B------:R-:W-:Y:S01]  /*e250*/  PRMT R13, R8, 0x7610, R13 ;  /* 0x00007610080d7816 */ /* 0x000fe2000000000d */
[-C--:B------:R-:W-:Y:S01]  /*e260*/  FMUL R8, R20, R2.reuse ;  /* 0x0000000214087220 */ /* 0x080fe20000400000 */
[----:B------:R0:W-:Y:S01]  /*e270*/  @P2 STG.E.U16 desc[UR44][R6.64+0x2], R10 ;  /* 0x0000020a06002986 */ /* 0x0001e2000c10152c */
[----:B------:R-:W-:Y:S01]  /*e280*/  FMUL R9, R19, R2 ;  /* 0x0000000213097220 */ /* 0x000fe20000400000 */
[----:B------:R-:W-:-:S02]  /*e290*/  F2FP.BF16.F32.PACK_AB R5, RZ, R5 ;  /* 0x00000005ff05723e */ /* 0x000fc400000010ff */
[----:B------:R-:W3:Y:S01]  /*e2a0*/  LDL.LU R20, [R1+0x10] ;  /* 0x0000100001147983 */ /* 0x000ee20000300800 */
[----:B------:R-:W-:Y:S02]  /*e2b0*/  F2FP.BF16.F32.PACK_AB R8, RZ, R8 ;  /* 0x00000008ff08723e */ /* 0x000fe400000010ff */
[----:B------:R-:W-:Y:S01]  /*e2c0*/  PRMT R11, R5, 0x7610, R11 ;  /* 0x00007610050b7816 */ /* 0x000fe2000000000b */
[----:B------:R-:W4:Y:S01]  /*e2d0*/  LDL.LU R19, [R1+0x14] ;  /* 0x0000140001137983 */ /* 0x000f220000300800 */
[----:B------:R-:W-:Y:S02]  /*e2e0*/  F2FP.BF16.F32.PACK_AB R9, RZ, R9 ;  /* 0x00000009ff09723e */ /* 0x000fe400000010ff */
[----:B------:R-:W-:Y:S01]  /*e2f0*/  IADD3 R4, P4, R6, UR5, RZ ;  /* 0x0000000506047c10 */ /* 0x000fe2000ff9e0ff */
[----:B------:R1:W-:Y:S01]  /*e300*/  @P1 STG.E.U16 desc[UR44][R6.64], R11 ;  /* 0x0000000b06001986 */ /* 0x0003e2000c10152c */
[----:B0-----:R-:W-:Y:S01]  /*e310*/  PRMT R10, R8, 0x7610, R10 ;  /* 0x00007610080a7816 */ /* 0x001fe2000000000a */
[----:B------:R-:W-:Y:S01]  /*e320*/  FMUL R8, R18, R2 ;  /* 0x0000000212087220 */ /* 0x000fe20000400000 */
[----:B------:R-:W-:Y:S01]  /*e330*/  ISETP.GT.AND P1, PT, R3, 0x8, P3 ;  /* 0x000000080300780c */ /* 0x000fe20001f24270 */
[----:B------:R-:W5:Y:S01]  /*e340*/  LDL.LU R18, [R1+0x18] ;  /* 0x0000180001127983 */ /* 0x000f620000300800 */
[----:B------:R-:W-:-:S02]  /*e350*/  ISETP.GT.AND P2, PT, R0, 0x8, PT ;  /* 0x000000080000780c */ /* 0x000fc40003f44270 */
[----:B------:R-:W-:Y:S02]  /*e360*/  IADD3.X R5, R7, UR4, RZ, P4, !PT ;  /* 0x0000000407057c10 */ /* 0x000fe4000a7fe4ff */
[----:B------:R-:W-:Y:S02]  /*e370*/  ISETP.GT.AND P4, PT, R3, RZ, P2 ;  /* 0x000000ff0300720c */ /* 0x000fe40001784270 */
[----:B-1----:R-:W-:Y:S01]  /*e380*/  PRMT R11, R9, 0x7610, R11 ;  /* 0x00007610090b7816 */ /* 0x002fe2000000000b */
[----:B------:R-:W-:Y:S01]  /*e390*/  FMUL R9, R17, R2 ;  /* 0x0000000211097220 */ /* 0x000fe20000400000 */
[----:B------:R0:W-:Y:S04]  /*e3a0*/  @P5 STG.E.U16 desc[UR44][R4.64], R12 ;  /* 0x0000000c04005986 */ /* 0x0001e8000c10152c */
[----:B------:R-:W5:Y:S04]  /*e3b0*/  LDL.LU R17, [R1+0x1c] ;  /* 0x00001c0001117983 */ /* 0x000f680000300800 */
[----:B------:R1:W-:Y:S01]  /*e3c0*/  @P1 STG.E.U16 desc[UR44][R4.64+0x2], R13 ;  /* 0x0000020d04001986 */ /* 0x0003e2000c10152c */
[----:B------:R-:W-:-:S03]  /*e3d0*/  ISETP.GT.AND P1, PT, R0, 0x9, PT ;  /* 0x000000090000780c */ /* 0x000fc60003f24270 */
[----:B------:R1:W-:Y:S01]  /*e3e0*/  @P4 STG.E.U16 desc[UR44][R6.64+0x10], R10 ;  /* 0x0000100a06004986 */ /* 0x0003e2000c10152c */
[C---:B------:R-:W-:Y:S02]  /*e3f0*/  ISETP.GT.AND P5, PT, R3.reuse, RZ, P1 ;  /* 0x000000ff0300720c */ /* 0x040fe40000fa4270 */
[----:B------:R-:W-:Y:S02]  /*e400*/  ISETP.GT.AND P4, PT, R3, 0x8, P2 ;  /* 0x000000080300780c */ /* 0x000fe40001784270 */
[----:B------:R-:W-:Y:S02]  /*e410*/  F2FP.BF16.F32.PACK_AB R8, RZ, R8 ;  /* 0x00000008ff08723e */ /* 0x000fe400000010ff */
[----:B------:R-:W-:Y:S02]  /*e420*/  F2FP.BF16.F32.PACK_AB R9, RZ, R9 ;  /* 0x00000009ff09723e */ /* 0x000fe400000010ff */
[----:B0-----:R-:W-:Y:S02]  /*e430*/  PRMT R12, R8, 0x7610, R12 ;  /* 0x00007610080c7816 */ /* 0x001fe4000000000c */
[----:B-1----:R-:W-:Y:S01]  /*e440*/  PRMT R13, R9, 0x7610, R13 ;  /* 0x00007610090d7816 */ /* 0x002fe2000000000d */
[----:B------:R-:W-:-:S02]  /*e450*/  FMUL R10, R232, R2 ;  /* 0x00000002e80a7220 */ /* 0x000fc40000400000 */
[----:B------:R-:W-:Y:S01]  /*e460*/  @P5 STG.E.U16 desc[UR44][R6.64+0x12], R11 ;  /* 0x0000120b06005986 */ /* 0x000fe2000c10152c */
[C---:B------:R-:W-:Y:S01]  /*e470*/  ISETP.GT.AND P5, PT, R3.reuse, 0x8, P1 ;  /* 0x000000080300780c */ /* 0x040fe20000fa4270 */
[----:B------:R-:W-:Y:S02]  /*e480*/  IMAD.U32 R9, RZ, RZ, UR8 ;  /* 0x00000008ff097e24 */ /* 0x000fe4000f8e00ff */
[----:B------:R-:W-:Y:S01]  /*e490*/  @P4 STG.E.U16 desc[UR44][R4.64+0x10], R12 ;  /* 0x0000100c04004986 */ /* 0x000fe2000c10152c */
[----:B------:R-:W-:Y:S01]  /*e4a0*/  ISETP.GT.AND P4, PT, R3, 0x80, P0 ;  /* 0x000000800300780c */ /* 0x000fe20000784270 */
[----:B------:R-:W-:Y:S01]  /*e4b0*/  IMAD.WIDE.U32 R8, R9, 0xf0, R4 ;  /* 0x000000f009087825 */ /* 0x000fe200078e0004 */
[----:B------:R-:W-:-:S03]  /*e4c0*/  F2FP.BF16.F32.PACK_AB R10, RZ, R10 ;  /* 0x0000000aff0a723e */ /* 0x000fc600000010ff */
[----:B------:R-:W-:Y:S01]  /*e4d0*/  VIADD R9, R9, UR11 ;  /* 0x0000000b09097c36 */ /* 0x000fe20008000000 */
[----:B------:R-:W-:Y:S01]  /*e4e0*/  PRMT R14, R10, 0x7610, R14 ;  /* 0x000076100a0e7816 */ /* 0x000fe2000000000e */
[----:B------:R-:W-:Y:S02]  /*e4f0*/  FMUL R10, R23, R2 ;  /* 0x00000002170a7220 */ /* 0x000fe40000400000 */
[----:B------:R0:W-:Y:S04]  /*e500*/  @P5 STG.E.U16 desc[UR44][R4.64+0x12], R13 ;  /* 0x0000120d04005986 */ /* 0x0001e8000c10152c */
[----:B------:R1:W-:Y:S01]  /*e510*/  @P4 STG.E.U16 desc[UR44][R8.64], R14 ;  /* 0x0000000e08004986 */ /* 0x0003e2000c10152c */
[----:B------:R-:W-:Y:S02]  /*e520*/  ISETP.GT.AND P4, PT, R3, 0x80, P3 ;  /* 0x000000800300780c */ /* 0x000fe40001f84270 */
[----:B------:R-:W-:-:S04]  /*e530*/  F2FP.BF16.F32.PACK_AB R10, RZ, R10 ;  /* 0x0000000aff0a723e */ /* 0x000fc800000010ff */
[----:B0-----:R-:W-:Y:S01]  /*e540*/  PRMT R13, R10, 0x7610, R13 ;  /* 0x000076100a0d7816 */ /* 0x001fe2000000000d */
[----:B------:R-:W-:-:S06]  /*e550*/  FMUL R10, R22, R2 ;  /* 0x00000002160a7220 */ /* 0x000fcc0000400000 */
[----:B------:R0:W-:Y:S01]  /*e560*/  @P4 STG.E.U16 desc[UR44][R8.64+0x2], R13 ;  /* 0x0000020d08004986 */ /* 0x0001e2000c10152c */
[----:B------:R-:W-:Y:S02]  /*e570*/  F2FP.BF16.F32.PACK_AB R11, RZ, R10 ;  /* 0x0000000aff0b723e */ /* 0x000fe400000010ff */
[----:B------:R-:W-:Y:S02]  /*e580*/  IADD3 R10, P4, R8, UR5, RZ ;  /* 0x00000005080a7c10 */ /* 0x000fe4000ff9e0ff */
[----:B-1----:R-:W-:Y:S02]  /*e590*/  PRMT R14, R11, 0x7610, R14 ;  /* 0x000076100b0e7816 */ /* 0x002fe4000000000e */
[----:B------:R-:W-:Y:S02]  /*e5a0*/  ISETP.GT.AND P5, PT, R3, 0x88, P0 ;  /* 0x000000880300780c */ /* 0x000fe400007a4270 */
[----:B------:R-:W-:Y:S02]  /*e5b0*/  IADD3.X R11, R9, UR4, RZ, P4, !PT ;  /* 0x00000004090b7c10 */ /* 0x000fe4000a7fe4ff */
[----:B------:R-:W-:-:S09]  /*e5c0*/  ISETP.GT.AND P4, PT, R3, 0x88, P3 ;  /* 0x000000880300780c */ /* 0x000fd20001f84270 */
[----:B------:R1:W-:Y:S01]  /*e5d0*/  @P5 STG.E.U16 desc[UR44][R10.64], R14 ;  /* 0x0000000e0a005986 */ /* 0x0003e2000c10152c */
[----:B------:R-:W-:Y:S02]  /*e5e0*/  USHF.L.U32 UR13, UR8, 0x8, URZ ;  /* 0x00000008080d7899 */ /* 0x000fe4000800063f */
[----:B------:R-:W-:Y:S01]  /*e5f0*/  USHF.L.U64.HI UR12, UR8, 0x8, UR9 ;  /* 0x00000008080c7899 */ /* 0x000fe20008010209 */
[----:B------:R-:W-:Y:S01]  /*e600*/  ISETP.GT.AND P5, PT, R3, 0x100, P0 ;  /* 0x000001000300780c */ /* 0x000fe200007a4270 */
[-C--:B------:R-:W-:Y:S01]  /*e610*/  FMUL R224, R224, R2.reuse ;  /* 0x00000002e0e07220 */ /* 0x080fe20000400000 */
[----:B------:R-:W-:-:S04]  /*e620*/  FMUL R225, R225, R2 ;  /* 0x00000002e1e17220 */ /* 0x000fc80000400000 */
[----:B------:R-:W-:Y:S02]  /*e630*/  F2FP.BF16.F32.PACK_AB R224, RZ, R224 ;  /* 0x000000e0ffe0723e */ /* 0x000fe400000010ff */
[----:B------:R-:W-:Y:S01]  /*e640*/  F2FP.BF16.F32.PACK_AB R225, RZ, R225 ;  /* 0x000000e1ffe1723e */ /* 0x000fe200000010ff */
[-C--:B------:R-:W-:Y:S01]  /*e650*/  FMUL R226, R226, R2.reuse ;  /* 0x00000002e2e27220 */ /* 0x080fe20000400000 */
[----:B------:R-:W-:-:S04]  /*e660*/  FMUL R227, R227, R2 ;  /* 0x00000002e3e37220 */ /* 0x000fc80000400000 */
[----:B------:R-:W-:Y:S02]  /*e670*/  F2FP.BF16.F32.PACK_AB R226, RZ, R226 ;  /* 0x000000e2ffe2723e */ /* 0x000fe400000010ff */
[----:B------:R-:W-:Y:S01]  /*e680*/  F2FP.BF16.F32.PACK_AB R227, RZ, R227 ;  /* 0x000000e3ffe3723e */ /* 0x000fe200000010ff */
[----:B------:R-:W-:-:S05]  /*e690*/  FMUL R228, R228, R2 ;  /* 0x00000002e4e47220 */ /* 0x000fca0000400000 */
[----:B------:R-:W-:Y:S01]  /*e6a0*/  F2FP.BF16.F32.PACK_AB R228, RZ, R228 ;  /* 0x000000e4ffe4723e */ /* 0x000fe200000010ff */
[----:B------:R-:W-:-:S05]  /*e6b0*/  FMUL R229, R229, R2 ;  /* 0x00000002e5e57220 */ /* 0x000fca0000400000 */
[----:B------:R-:W-:Y:S01]  /*e6c0*/  F2FP.BF16.F32.PACK_AB R229, RZ, R229 ;  /* 0x000000e5ffe5723e */ /* 0x000fe200000010ff */
[-C--:B------:R-:W-:Y:S01]  /*e6d0*/  FMUL R230, R230, R2.reuse ;  /* 0x00000002e6e67220 */ /* 0x080fe20000400000 */
[----:B------:R-:W-:-:S04]  /*e6e0*/  FMUL R231, R231, R2 ;  /* 0x00000002e7e77220 */ /* 0x000fc80000400000 */
[----:B------:R-:W-:Y:S02]  /*e6f0*/  F2FP.BF16.F32.PACK_AB R230, RZ, R230 ;  /* 0x000000e6ffe6723e */ /* 0x000fe400000010ff */
[----:B------:R-:W-:Y:S01]  /*e700*/  F2FP.BF16.F32.PACK_AB R231, RZ, R231 ;  /* 0x000000e7ffe7723e */ /* 0x000fe200000010ff */
[----:B--2---:R-:W-:-:S05]  /*e710*/  FMUL R12, R21, R2 ;  /* 0x00000002150c7220 */ /* 0x004fca0000400000 */
[----:B------:R-:W-:-:S04]  /*e720*/  F2FP.BF16.F32.PACK_AB R12, RZ, R12 ;  /* 0x0000000cff0c723e */ /* 0x000fc800000010ff */
[----:B0-----:R-:W-:Y:S01]  /*e730*/  PRMT R13, R12, 0x7610, R13 ;  /* 0x000076100c0d7816 */ /* 0x001fe2000000000d */
[----:B---3--:R-:W-:-:S04]  /*e740*/  FMUL R12, R20, R2 ;  /* 0x00000002140c7220 */ /* 0x008fc80000400000 */
[----:B------:R0:W-:Y:S01]  /*e750*/  @P4 STG.E.U16 desc[UR44][R10.64+0x2], R13 ;  /* 0x0000020d0a004986 */ /* 0x0001e2000c10152c */
[----:B------:R-:W-:Y:S02]  /*e760*/  ISETP.GT.AND P4, PT, R3, 0x80, P2 ;  /* 0x000000800300780c */ /* 0x000fe40001784270 */
[----:B------:R-:W-:-:S04]  /*e770*/  F2FP.BF16.F32.PACK_AB R12, RZ, R12 ;  /* 0x0000000cff0c723e */ /* 0x000fc800000010ff */
[----:B------:R-:W-:Y:S01]  /*e780*/  PRMT R15, R12, 0x7610, R15 ;  /* 0x000076100c0f7816 */ /* 0x000fe2000000000f */
[----:B----4-:R-:W-:-:S06]  /*e790*/  FMUL R12, R19, R2 ;  /* 0x00000002130c7220 */ /* 0x010fcc0000400000 */
[----:B------:R-:W-:Y:S01]  /*e7a0*/  @P4 STG.E.U16 desc[UR44][R8.64+0x10], R15 ;  /* 0x0000100f08004986 */ /* 0x000fe2000c10152c */
[----:B------:R-:W-:Y:S02]  /*e7b0*/  ISETP.GT.AND P4, PT, R3, 0x80, P1 ;  /* 0x000000800300780c */ /* 0x000fe40000f84270 */
[----:B------:R-:W-:-:S04]  /*e7c0*/  F2FP.BF16.F32.PACK_AB R12, RZ, R12 ;  /* 0x0000000cff0c723e */ /* 0x000fc800000010ff */
[----:B-1----:R-:W-:Y:S01]  /*e7d0*/  PRMT R14, R12, 0x7610, R14 ;  /* 0x000076100c0e7816 */ /* 0x002fe2000000000e */
[----:B-----5:R-:W-:-:S06]  /*e7e0*/  FMUL R12, R18, R2 ;  /* 0x00000002120c7220 */ /* 0x020fcc0000400000 */
[----:B------:R1:W-:Y:S01]  /*e7f0*/  @P4 STG.E.U16 desc[UR44][R8.64+0x12], R14 ;  /* 0x0000120e08004986 */ /* 0x0003e2000c10152c */
[----:B------:R-:W-:Y:S02]  /*e800*/  ISETP.GT.AND P4, PT, R3, 0x88, P2 ;  /* 0x000000880300780c */ /* 0x000fe40001784270 */
[----:B------:R-:W-:-:S04]  /*e810*/  F2FP.BF16.F32.PACK_AB R12, RZ, R12 ;  /* 0x0000000cff0c723e */ /* 0x000fc800000010ff */
[----:B0-----:R-:W-:Y:S01]  /*e820*/  PRMT R13, R12, 0x7610, R13 ;  /* 0x000076100c0d7816 */ /* 0x001fe2000000000d */
[----:B------:R-:W-:-:S06]  /*e830*/  FMUL R12, R17, R2 ;  /* 0x00000002110c7220 */ /* 0x000fcc0000400000 */
[----:B------:R-:W-:Y:S01]  /*e840*/  @P4 STG.E.U16 desc[UR44][R10.64+0x10], R13 ;  /* 0x0000100d0a004986 */ /* 0x000fe2000c10152c */
[----:B------:R-:W-:Y:S02]  /*e850*/  ISETP.GT.AND P4, PT, R3, 0x88, P1 ;  /* 0x000000880300780c */ /* 0x000fe40000f84270 */
[----:B------:R-:W-:-:S11]  /*e860*/  F2FP.BF16.F32.PACK_AB R12, RZ, R12 ;  /* 0x0000000cff0c723e */ /* 0x000fd600000010ff */
[----:B------:R0:W-:Y:S01]  /*e870*/  @P4 STG.E.U16 desc[UR44][R10.64+0x12], R12 ;  /* 0x0000120c0a004986 */ /* 0x0001e2000c10152c */
[----:B-1----:R-:W-:-:S04]  /*e880*/  IADD3 R8, P4, R8, UR13, RZ ;  /* 0x0000000d08087c10 */ /* 0x002fc8000ff9e0ff */
[----:B------:R-:W-:Y:S02]  /*e890*/  IADD3.X R9, R9, UR12, RZ, P4, !PT ;  /* 0x0000000c09097c10 */ /* 0x000fe4000a7fe4ff */
[----:B------:R-:W-:-:S03]  /*e8a0*/  ISETP.GT.AND P4, PT, R3, 0x100, P3 ;  /* 0x000001000300780c */ /* 0x000fc60001f84270 */
[----:B------:R-:W-:Y:S01]  /*e8b0*/  @P5 STG.E.U16 desc[UR44][R8.64], R224 ;  /* 0x000000e008005986 */ /* 0x000fe2000c10152c */
[----:B------:R-:W-:-:S09]  /*e8c0*/  ISETP.GT.AND P5, PT, R3, 0x108, P0 ;  /* 0x000001080300780c */ /* 0x000fd200007a4270 */
[----:B------:R-:W-:Y:S01]  /*e8d0*/  @P4 STG.E.U16 desc[UR44][R8.64+0x2], R225 ;  /* 0x000002e108004986 */ /* 0x000fe2000c10152c */
[----:B0-----:R-:W-:-:S04]  /*e8e0*/  IADD3 R10, P4, R8, UR5, RZ ;  /* 0x00000005080a7c10 */ /* 0x001fc8000ff9e0ff */
[----:B------:R-:W-:Y:S02]  /*e8f0*/  IADD3.X R11, R9, UR4, RZ, P4, !PT ;  /* 0x00000004090b7c10 */ /* 0x000fe4000a7fe4ff */
[----:B------:R-:W-:-:S03]  /*e900*/  ISETP.GT.AND P4, PT, R3, 0x108, P3 ;  /* 0x000001080300780c */ /* 0x000fc60001f84270 */
[----:B------:R-:W-:Y:S10]  /*e910*/  @P5 STG.E.U16 desc[UR44][R10.64], R226 ;  /* 0x000000e20a005986 */ /* 0x000ff4000c10152c */
[----:B------:R-:W-:Y:S01]  /*e920*/  @P4 STG.E.U16 desc[UR44][R10.64+0x2], R227 ;  /* 0x000002e30a004986 */ /* 0x000fe2000c10152c */
[----:B------:R-:W-:-:S13]  /*e930*/  ISETP.GT.AND P4, PT, R3, 0x100, P2 ;  /* 0x000001000300780c */ /* 0x000fda0001784270 */
[----:B------:R-:W-:Y:S01]  /*e940*/  @P4 STG.E.U16 desc[UR44][R8.64+0x10], R228 ;  /* 0x000010e408004986 */ /* 0x000fe2000c10152c */
[C---:B------:R-:W-:Y:S02]  /*e950*/  ISETP.GT.AND P4, PT, R3.reuse, 0x100, P1 ;  /* 0x000001000300780c */ /* 0x040fe40000f84270 */
[----:B------:R-:W-:-:S11]  /*e960*/  ISETP.GT.AND P5, PT, R3, 0x108, P1 ;  /* 0x000001080300780c */ /* 0x000fd60000fa4270 */
[----:B------:R0:W-:Y:S01]  /*e970*/  @P4 STG.E.U16 desc[UR44][R8.64+0x12], R229 ;  /* 0x000012e508004986 */ /* 0x0001e2000c10152c */
[----:B------:R-:W-:Y:S01]  /*e980*/  ISETP.GT.AND P4, PT, R3, 0x108, P2 ;  /* 0x000001080300780c */ /* 0x000fe20001784270 */
[----:B------:R-:W-:-:S12]  /*e990*/  FMUL R216, R216, R2 ;  /* 0x00000002d8d87220 */ /* 0x000fd80000400000 */
[----:B------:R-:W-:Y:S04]  /*e9a0*/  @P4 STG.E.U16 desc[UR44][R10.64+0x10], R230 ;  /* 0x000010e60a004986 */ /* 0x000fe8000c10152c */
[----:B------:R1:W-:Y:S01]  /*e9b0*/  @P5 STG.E.U16 desc[UR44][R10.64+0x12], R231 ;  /* 0x000012e70a005986 */ /* 0x0003e2000c10152c */
[----:B------:R-:W-:Y:S02]  /*e9c0*/  ISETP.GT.AND P5, PT, R3, 0x180, P0 ;  /* 0x000001800300780c */ /* 0x000fe400007a4270 */
[----:B0-----:R-:W-:Y:S02]  /*e9d0*/  IADD3 R8, P4, R8, UR13, RZ ;  /* 0x0000000d08087c10 */ /* 0x001fe4000ff9e0ff */
[----:B------:R-:W-:Y:S02]  /*e9e0*/  F2FP.BF16.F32.PACK_AB R216, RZ, R216 ;  /* 0x000000d8ffd8723e */ /* 0x000fe400000010ff */
[----:B------:R-:W-:-:S02]  /*e9f0*/  IADD3.X R9, R9, UR12, RZ, P4, !PT ;  /* 0x0000000c09097c10 */ /* 0x000fc4000a7fe4ff */
[C---:B------:R-:W-:Y:S02]  /*ea00*/  ISETP.GT.AND P4, PT, R3.reuse, 0x180, P3 ;  /* 0x000001800300780c */ /* 0x040fe40001f84270 */
[----:B------:R-:W-:Y:S01]  /*ea10*/  ISETP.GT.AND P0, PT, R3, 0x188, P0 ;  /* 0x000001880300780c */ /* 0x000fe20000704270 */
[-C--:B------:R-:W-:Y:S01]  /*ea20*/  FMUL R217, R217, R2.reuse ;  /* 0x00000002d9d97220 */ /* 0x080fe20000400000 */
[----:B------:R-:W-:Y:S01]  /*ea30*/  FMUL R218, R218, R2 ;  /* 0x00000002dada7220 */ /* 0x000fe20000400000 */
[----:B------:R-:W-:Y:S01]  /*ea40*/  @P5 STG.E.U16 desc[UR44][R8.64], R216 ;  /* 0x000000d808005986 */ /* 0x000fe2000c10152c */
[----:B-1----:R-:W-:Y:S02]  /*ea50*/  IADD3 R10, P5, R8, UR5, RZ ;  /* 0x00000005080a7c10 */ /* 0x002fe4000ffbe0ff */
[----:B------:R-:W-:Y:S02]  /*ea60*/  F2FP.BF16.F32.PACK_AB R217, RZ, R217 ;  /* 0x000000d9ffd9723e */ /* 0x000fe400000010ff */
[----:B------:R-:W-:-:S02]  /*ea70*/  F2FP.BF16.F32.PACK_AB R218, RZ, R218 ;  /* 0x000000daffda723e */ /* 0x000fc400000010ff */
[----:B------:R-:W-:Y:S01]  /*ea80*/  IADD3.X R11, R9, UR4, RZ, P5, !PT ;  /* 0x00000004090b7c10 */ /* 0x000fe2000affe4ff */
[----:B------:R-:W-:Y:S01]  /*ea90*/  @P4 STG.E.U16 desc[UR44][R8.64+0x2], R217 ;  /* 0x000002d908004986 */ /* 0x000fe2000c10152c */
[C---:B------:R-:W-:Y:S02]  /*eaa0*/  ISETP.GT.AND P3, PT, R3.reuse, 0x188, P3 ;  /* 0x000001880300780c */ /* 0x040fe40001f64270 */
[C---:B------:R-:W-:Y:S01]  /*eab0*/  ISETP.GT.AND P4, PT, R3.reuse, 0x180, P2 ;  /* 0x000001800300780c */ /* 0x040fe20001784270 */
[----:B------:R-:W-:Y:S01]  /*eac0*/  @P0 STG.E.U16 desc[UR44][R10.64], R218 ;  /* 0x000000da0a000986 */ /* 0x000fe2000c10152c */
[----:B------:R-:W-:Y:S01]  /*ead0*/  ISETP.GT.AND P0, PT, R3, 0x180, P1 ;  /* 0x000001800300780c */ /* 0x000fe20000f04270 */
[-C--:B------:R-:W-:Y:S01]  /*eae0*/  FMUL R219, R219, R2.reuse ;  /* 0x00000002dbdb7220 */ /* 0x080fe20000400000 */
[----:B------:R-:W-:Y:S01]  /*eaf0*/  ISETP.GT.AND P2, PT, R3, 0x188, P2 ;  /* 0x000001880300780c */ /* 0x000fe20001744270 */
[-C--:B------:R-:W-:Y:S01]  /*eb00*/  FMUL R220, R220, R2.reuse ;  /* 0x00000002dcdc7220 */ /* 0x080fe20000400000 */
[----:B------:R-:W-:-:S02]  /*eb10*/  FMUL R221, R221, R2 ;  /* 0x00000002dddd7220 */ /* 0x000fc40000400000 */
[----:B------:R-:W-:Y:S02]  /*eb20*/  F2FP.BF16.F32.PACK_AB R219, RZ, R219 ;  /* 0x000000dbffdb723e */ /* 0x000fe400000010ff */
[----:B------:R-:W-:Y:S01]  /*eb30*/  F2FP.BF16.F32.PACK_AB R220, RZ, R220 ;  /* 0x000000dcffdc723e */ /* 0x000fe200000010ff */
[-C--:B------:R-:W-:Y:S01]  /*eb40*/  FMUL R222, R222, R2.reuse ;  /* 0x00000002dede7220 */ /* 0x080fe20000400000 */
[----:B------:R-:W-:Y:S01]  /*eb50*/  F2FP.BF16.F32.PACK_AB R221, RZ, R221 ;  /* 0x000000ddffdd723e */ /* 0x000fe200000010ff */
[----:B------:R-:W-:Y:S01]  /*eb60*/  @P3 STG.E.U16 desc[UR44][R10.64+0x2], R219 ;  /* 0x000002db0a003986 */ /* 0x000fe2000c10152c */
[----:B------:R-:W-:Y:S01]  /*eb70*/  ISETP.GT.AND P1, PT, R3, 0x188, P1 ;  /* 0x000001880300780c */ /* 0x000fe20000f24270 */
[----:B------:R-:W-:Y:S02]  /*eb80*/  FMUL R223, R223, R2 ;  /* 0x00000002dfdf7220 */ /* 0x000fe40000400000 */
[----:B------:R-:W-:Y:S01]  /*eb90*/  @P4 STG.E.U16 desc[UR44][R8.64+0x10], R220 ;  /* 0x000010dc08004986 */ /* 0x000fe2000c10152c */
[----:B------:R-:W-:-:S03]  /*eba0*/  F2FP.BF16.F32.PACK_AB R222, RZ, R222 ;  /* 0x000000deffde723e */ /* 0x000fc600000010ff */
[----:B------:R0:W-:Y:S01]  /*ebb0*/  @P0 STG.E.U16 desc[UR44][R8.64+0x12], R221 ;  /* 0x000012dd08000986 */ /* 0x0001e2000c10152c */
[----:B------:R-:W-:Y:S02]  /*ebc0*/  F2FP.BF16.F32.PACK_AB R223, RZ, R223 ;  /* 0x000000dfffdf723e */ /* 0x000fe400000010ff */
[----:B------:R-:W-:Y:S01]  /*ebd0*/  ISETP.GT.AND P3, PT, R0, 0x10, PT ;  /* 0x000000100000780c */ /* 0x000fe20003f64270 */
[----:B0-----:R-:W-:Y:S02]  /*ebe0*/  @P2 IMAD.MOV.U32 R8, RZ, RZ, R10 ;  /* 0x000000ffff082224 */ /* 0x001fe400078e000a */
[----:B------:R-:W-:-:S05]  /*ebf0*/  @P2 IMAD.MOV.U32 R9, RZ, RZ, R11 ;  /* 0x000000ffff092224 */ /* 0x000fca00078e000b */
[----:B------:R-:W-:Y:S01]  /*ec00*/  @P2 STG.E.U16 desc[UR44][R8.64+0x10], R222 ;  /* 0x000010de08002986 */ /* 0x000fe2000c10152c */
[----:B------:R-:W-:-:S03]  /*ec10*/  ISETP.GT.AND P2, PT, R0, 0x11, PT ;  /* 0x000000110000780c */ /* 0x000fc60003f44270 */
[----:B------:R0:W-:Y:S01]  /*ec20*/  @P1 STG.E.U16 desc[UR44][R10.64+0x12], R223 ;  /* 0x000012df0a001986 */ /* 0x0001e2000c10152c */
[C---:B------:R-:W-:Y:S02]  /*ec30*/  ISETP.GT.AND P1, PT, R3.reuse, RZ, P3 ;  /* 0x000000ff0300720c */ /* 0x040fe40001f24270 */
[C---:B------:R-:W-:Y:S02]  /*ec40*/  ISETP.GT.AND P4, PT, R3.reuse, RZ, P2 ;  /* 0x000000ff0300720c */ /* 0x040fe40001784270 */
[----:B------:R-:W-:Y:S01]  /*ec50*/  ISETP.GT.AND P0, PT, R3, 0x8, P2 ;  /* 0x000000080300780c */ /* 0x000fe20001704270 */
[-C--:B------:R-:W-:Y:S01]  /*ec60*/  FMUL R208, R208, R2.reuse ;  /* 0x00000002d0d07220 */ /* 0x080fe20000400000 */
[-C--:B------:R-:W-:Y:S01]  /*ec70*/  FMUL R209, R209, R2.reuse ;  /* 0x00000002d1d17220 */ /* 0x080fe20000400000 */
[-C--:B------:R-:W-:Y:S01]  /*ec80*/  FMUL R211, R211, R2.reuse ;  /* 0x00000002d3d37220 */ /* 0x080fe20000400000 */
[----:B------:R-:W-:Y:S01]  /*ec90*/  ISETP.GT.AND P5, PT, R3, 0x8, P3 ;  /* 0x000000080300780c */ /* 0x000fe20001fa4270 */
[----:B------:R-:W-:Y:S01]  /*eca0*/  FMUL R210, R210, R2 ;  /* 0x00000002d2d27220 */ /* 0x000fe20000400000 */
[----:B------:R-:W-:-:S02]  /*ecb0*/  F2FP.BF16.F32.PACK_AB R208, RZ, R208 ;  /* 0x000000d0ffd0723e */ /* 0x000fc400000010ff */
[----:B------:R-:W-:Y:S02]  /*ecc0*/  F2FP.BF16.F32.PACK_AB R209, RZ, R209 ;  /* 0x000000d1ffd1723e */ /* 0x000fe400000010ff */
[----:B------:R-:W-:Y:S01]  /*ecd0*/  F2FP.BF16.F32.PACK_AB R211, RZ, R211 ;  /* 0x000000d3ffd3723e */ /* 0x000fe200000010ff */
[----:B------:R-:W-:Y:S01]  /*ece0*/  @P1 STG.E.U16 desc[UR44][R6.64+0x20], R208 ;  /* 0x000020d006001986 */ /* 0x000fe2000c10152c */
[----:B------:R-:W-:-:S03]  /*ecf0*/  F2FP.BF16.F32.PACK_AB R210, RZ, R210 ;  /* 0x000000d2ffd2723e */ /* 0x000fc600000010ff */
[----:B------:R-:W-:Y:S01]  /*ed00*/  @P4 STG.E.U16 desc[UR44][R6.64+0x22], R209 ;  /* 0x000022d106004986 */ /* 0x000fe2000c10152c */
[----:B------:R-:W-:-:S03]  /*ed10*/  ISETP.GT.AND P1, PT, R0, 0x18, PT ;  /* 0x000000180000780c */ /* 0x000fc60003f24270 */
[----:B------:R-:W-:Y:S01]  /*ed20*/  @P0 STG.E.U16 desc[UR44][R4.64+0x22], R211 ;  /* 0x000022d304000986 */ /* 0x000fe2000c10152c */
[----:B------:R-:W-:-:S03]  /*ed30*/  ISETP.GT.AND P0, PT, R0, 0x19, PT ;  /* 0x000000190000780c */ /* 0x000fc60003f04270 */
[----:B------:R-:W-:Y:S01]  /*ed40*/  @P5 STG.E.U16 desc[UR44][R4.64+0x20], R210 ;  /* 0x000020d204005986 */ /* 0x000fe2000c10152c */
[C---:B------:R-:W-:Y:S02]  /*ed50*/  ISETP.GT.AND P5, PT, R3.reuse, RZ, P1 ;  /* 0x000000ff0300720c */ /* 0x040fe40000fa4270 */
[----:B------:R-:W-:Y:S01]  /*ed60*/  ISETP.GT.AND P4, PT, R3, RZ, P0 ;  /* 0x000000ff0300720c */ /* 0x000fe20000784270 */
[-C--:B------:R-:W-:Y:S01]  /*ed70*/  FMUL R212, R212, R2.reuse ;  /* 0x00000002d4d47220 */ /* 0x080fe20000400000 */
[----:B------:R-:W-:-:S04]  /*ed80*/  FMUL R213, R213, R2 ;  /* 0x00000002d5d57220 */ /* 0x000fc80000400000 */
[----:B------:R-:W-:Y:S02]  /*ed90*/  F2FP.BF16.F32.PACK_AB R212, RZ, R212 ;  /* 0x000000d4ffd4723e */ /* 0x000fe400000010ff */
[----:B------:R-:W-:-:S03]  /*eda0*/  F2FP.BF16.F32.PACK_AB R213, RZ, R213 ;  /* 0x000000d5ffd5723e */ /* 0x000fc600000010ff */
[----:B------:R-:W-:Y:S01]  /*edb0*/  @P5 STG.E.U16 desc[UR44][R6.64+0x30], R212 ;  /* 0x000030d406005986 */ /* 0x000fe2000c10152c */
[----:B------:R-:W-:-:S03]  /*edc0*/  ISETP.GT.AND P5, PT, R3, 0x8, P1 ;  /* 0x000000080300780c */ /* 0x000fc60000fa4270 */
[----:B------:R-:W-:Y:S01]  /*edd0*/  @P4 STG.E.U16 desc[UR44][R6.64+0x32], R213 ;  /* 0x000032d506004986 */ /* 0x000fe2000c10152c */
[----:B------:R-:W-:Y:S01]  /*ede0*/  ISETP.GT.AND P4, PT, R3, 0x8, P0 ;  /* 0x000000080300780c */ /* 0x000fe20000784270 */
[-C--:B------:R-:W-:Y:S01]  /*edf0*/  FMUL R214, R214, R2.reuse ;  /* 0x00000002d6d67220 */ /* 0x080fe20000400000 */
[----:B------:R-:W-:-:S04]  /*ee00*/  FMUL R215, R215, R2 ;  /* 0x00000002d7d77220 */ /* 0x000fc80000400000 */
[----:B------:R-:W-:Y:S02]  /*ee10*/  F2FP.BF16.F32.PACK_AB R214, RZ, R214 ;  /* 0x000000d6ffd6723e */ /* 0x000fe400000010ff */
[----:B------:R-:W-:Y:S01]  /*ee20*/  F2FP.BF16.F32.PACK_AB R215, RZ, R215 ;  /* 0x000000d7ffd7723e */ /* 0x000fe200000010ff */
[----:B0-----:R-:W-:Y:S02]  /*ee30*/  IMAD.U32 R11, RZ, RZ, UR8 ;  /* 0x00000008ff0b7e24 */ /* 0x001fe4000f8e00ff */
[----:B------:R-:W-:Y:S01]  /*ee40*/  @P5 STG.E.U16 desc[UR44][R4.64+0x30], R214 ;  /* 0x000030d604005986 */ /* 0x000fe2000c10152c */
[----:B------:R-:W-:-:S03]  /*ee50*/  ISETP.GT.AND P5, PT, R3, 0x80, P2 ;  /* 0x000000800300780c */ /* 0x000fc600017a4270 */
[----:B------:R-:W-:Y:S01]  /*ee60*/  @P4 STG.E.U16 desc[UR44][R4.64+0x32], R215 ;  /* 0x000032d704004986 */ /* 0x000fe2000c10152c */
[----:B------:R-:W-:Y:S01]  /*ee70*/  ISETP.GT.AND P4, PT, R3, 0x80, P3 ;  /* 0x000000800300780c */ /* 0x000fe20001f84270 */
[-C--:B------:R-:W-:Y:S01]  /*ee80*/  FMUL R200, R200, R2.reuse ;  /* 0x00000002c8c87220 */ /* 0x080fe20000400000 */
[----:B------:R-:W-:Y:S01]  /*ee90*/  FMUL R201, R201, R2 ;  /* 0x00000002c9c97220 */ /* 0x000fe20000400000 */
[----:B------:R-:W-:-:S03]  /*eea0*/  IMAD.WIDE.U32 R10, R11, 0xf0, R4 ;  /* 0x000000f00b0a7825 */ /* 0x000fc600078e0004 */
[----:B------:R-:W-:Y:S01]  /*eeb0*/  F2FP.BF16.F32.PACK_AB R200, RZ, R200 ;  /* 0x000000c8ffc8723e */ /* 0x000fe200000010ff */
[----:B------:R-:W-:Y:S01]  /*eec0*/  VIADD R11, R11, UR11 ;  /* 0x0000000b0b0b7c36 */ /* 0x000fe20008000000 */
[----:B------:R-:W-:Y:S01]  /*eed0*/  F2FP.BF16.F32.PACK_AB R201, RZ, R201 ;  /* 0x000000c9ffc9723e */ /* 0x000fe200000010ff */
[----:B------:R-:W-:-:S04]  /*eee0*/  FMUL R202, R202, R2 ;  /* 0x00000002caca7220 */ /* 0x000fc80000400000 */
[----:B------:R-:W-:Y:S01]  /*eef0*/  @P4 STG.E.U16 desc[UR44][R10.64+0x20], R200 ;  /* 0x000020c80a004986 */ /* 0x000fe2000c10152c */
[----:B------:R-:W-:-:S03]  /*ef00*/  IADD3 R8, P4, R10, UR5, RZ ;  /* 0x000000050a087c10 */ /* 0x000fc6000ff9e0ff */
[----:B------:R-:W-:Y:S01]  /*ef10*/  @P5 STG.E.U16 desc[UR44][R10.64+0x22], R201 ;  /* 0x000022c90a005986 */ /* 0x000fe2000c10152c */
[----:B------:R-:W-:Y:S02]  /*ef20*/  ISETP.GT.AND P5, PT, R3, 0x88, P3 ;  /* 0x000000880300780c */ /* 0x000fe40001fa4270 */
[----:B------:R-:W-:Y:S02]  /*ef30*/  IADD3.X R9, R11, UR4, RZ, P4, !PT ;  /* 0x000000040b097c10 */ /* 0x000fe4000a7fe4ff */
[----:B------:R-:W-:Y:S01]  /*ef40*/  ISETP.GT.AND P4, PT, R3, 0x88, P2 ;  /* 0x000000880300780c */ /* 0x000fe20001784270 */
[----:B------:R-:W-:Y:S01]  /*ef50*/  FMUL R203, R203, R2 ;  /* 0x00000002cbcb7220 */ /* 0x000fe20000400000 */
[----:B------:R-:W-:Y:S01]  /*ef60*/  F2FP.BF16.F32.PACK_AB R202, RZ, R202 ;  /* 0x000000caffca723e */ /* 0x000fe200000010ff */
[----:B------:R-:W-:-:S03]  /*ef70*/  IMAD.U32 R15, RZ, RZ, UR5 ;  /* 0x00000005ff0f7e24 */ /* 0x000fc6000f8e00ff */
[----:B------:R-:W-:-:S03]  /*ef80*/  F2FP.BF16.F32.PACK_AB R203, RZ, R203 ;  /* 0x000000cbffcb723e */ /* 0x000fc600000010ff */
[----:B------:R-:W-:Y:S01]  /*ef90*/  @P5 STG.E.U16 desc[UR44][R8.64+0x20], R202 ;  /* 0x000020ca08005986 */ /* 0x000fe2000c10152c */
[----:B------:R-:W-:Y:S01]  /*efa0*/  IADD3 R12, P5, R10, UR13, RZ ;  /* 0x0000000d0a0c7c10 */ /* 0x000fe2000ffbe0ff */
[----:B------:R-:W-:Y:S02]  /*efb0*/  IMAD.U32 R17, RZ, RZ, UR4 ;  /* 0x00000004ff117e24 */ /* 0x000fe4000f8e00ff */
[----:B------:R-:W-:Y:S01]  /*efc0*/  @P4 STG.E.U16 desc[UR44][R8.64+0x22], R203 ;  /* 0x000022cb08004986 */ /* 0x000fe2000c10152c */
[----:B------:R-:W-:Y:S02]  /*efd0*/  IADD3.X R13, R11, UR12, RZ, P5, !PT ;  /* 0x0000000c0b0d7c10 */ /* 0x000fe4000affe4ff */
[----:B------:R-:W-:-:S04]  /*efe0*/  IADD3 R14, P4, P5, R15, UR13, R12 ;  /* 0x0000000d0f0e7c10 */ /* 0x000fc8000fd9e00c */
[----:B------:R-:W-:Y:S02]  /*eff0*/  IADD3.X R15, R17, UR12, R13, P4, P5 ;  /* 0x0000000c110f7c10 */ /* 0x000fe4000a7ea40d */
[C---:B------:R-:W-:Y:S01]  /*f000*/  ISETP.GT.AND P4, PT, R3.reuse, 0x80, P1 ;  /* 0x000000800300780c */ /* 0x040fe20000f84270 */
[-C--:B------:R-:W-:Y:S01]  /*f010*/  FMUL R204, R204, R2.reuse ;  /* 0x00000002cccc7220 */ /* 0x080fe20000400000 */
[----:B------:R-:W-:Y:S01]  /*f020*/  ISETP.GT.AND P5, PT, R3, 0x80, P0 ;  /* 0x000000800300780c */ /* 0x000fe200007a4270 */
[----:B------:R-:W-:-:S03]  /*f030*/  FMUL R205, R205, R2 ;  /* 0x00000002cdcd7220 */ /* 0x000fc60000400000 */
[----:B------:R-:W-:Y:S02]  /*f040*/  F2FP.BF16.F32.PACK_AB R204, RZ, R204 ;  /* 0x000000ccffcc723e */ /* 0x000fe400000010ff */
[----:B------:R-:W-:Y:S01]  /*f050*/  F2FP.BF16.F32.PACK_AB R205, RZ, R205 ;  /* 0x000000cdffcd723e */ /* 0x000fe200000010ff */
[----:B------:R-:W-:-:S04]  /*f060*/  FMUL R206, R206, R2 ;  /* 0x00000002cece7220 */ /* 0x000fc80000400000 */
[----:B------:R-:W-:Y:S01]  /*f070*/  @P4 STG.E.U16 desc[UR44][R10.64+0x30], R204 ;  /* 0x000030cc0a004986 */ /* 0x000fe2000c10152c */
[----:B------:R-:W-:-:S03]  /*f080*/  ISETP.GT.AND P4, PT, R3, 0x88, P1 ;  /* 0x000000880300780c */ /* 0x000fc60000f84270 */
[----:B------:R-:W-:Y:S01]  /*f090*/  @P5 STG.E.U16 desc[UR44][R10.64+0x32], R205 ;  /* 0x000032cd0a005986 */ /* 0x000fe2000c10152c */
[----:B------:R-:W-:Y:S01]  /*f0a0*/  ISETP.GT.AND P5, PT, R3, 0x88, P0 ;  /* 0x000000880300780c */ /* 0x000fe200007a4270 */
[----:B------:R-:W-:Y:S01]  /*f0b0*/  FMUL R207, R207, R2 ;  /* 0x00000002cfcf7220 */ /* 0x000fe20000400000 */
[----:B------:R-:W-:-:S04]  /*f0c0*/  F2FP.BF16.F32.PACK_AB R206, RZ, R206 ;  /* 0x000000ceffce723e */ /* 0x000fc800000010ff */
[----:B------:R-:W-:-:S03]  /*f0d0*/  F2FP.BF16.F32.PACK_AB R207, RZ, R207 ;  /* 0x000000cfffcf723e */ /* 0x000fc600000010ff */
[----:B------:R-:W-:Y:S01]  /*f0e0*/  @P4 STG.E.U16 desc[UR44][R8.64+0x30], R206 ;  /* 0x000030ce08004986 */ /* 0x000fe2000c10152c */
[C---:B------:R-:W-:Y:S01]  /*f0f0*/  ISETP.GT.AND P4, PT, R3.reuse, 0x100, P3 ;  /* 0x000001000300780c */ /* 0x040fe20001f84270 */
[-C--:B------:R-:W-:Y:S02]  /*f100*/  FMUL R192, R192, R2.reuse ;  /* 0x00000002c0c07220 */ /* 0x080fe40000400000 */
[----:B------:R-:W-:Y:S01]  /*f110*/  @P5 STG.E.U16 desc[UR44][R8.64+0x32], R207 ;  /* 0x000032cf08005986 */ /* 0x000fe2000c10152c */
[----:B------:R-:W-:Y:S01]  /*f120*/  ISETP.GT.AND P5, PT, R3, 0x100, P2 ;  /* 0x000001000300780c */ /* 0x000fe200017a4270 */
[----:B------:R-:W-:Y:S01]  /*f130*/  FMUL R193, R193, R2 ;  /* 0x00000002c1c17220 */ /* 0x000fe20000400000 */
[----:B------:R-:W-:-:S04]  /*f140*/  F2FP.BF16.F32.PACK_AB R192, RZ, R192 ;  /* 0x000000c0ffc0723e */ /* 0x000fc800000010ff */
[----:B------:R-:W-:-:S03]  /*f150*/  F2FP.BF16.F32.PACK_AB R193, RZ, R193 ;  /* 0x000000c1ffc1723e */ /* 0x000fc600000010ff */
[----:B------:R-:W-:Y:S01]  /*f160*/  @P4 STG.E.U16 desc[UR44][R12.64+0x20], R192 ;  /* 0x000020c00c004986 */ /* 0x000fe2000c10152c */
[----:B------:R-:W-:Y:S01]  /*f170*/  ISETP.GT.AND P4, PT, R3, 0x108, P3 ;  /* 0x000001080300780c */ /* 0x000fe20001f84270 */
[----:B------:R-:W-:Y:S02]  /*f180*/  FMUL R194, R194, R2 ;  /* 0x00000002c2c27220 */ /* 0x000fe40000400000 */
[----:B------:R-:W-:Y:S01]  /*f190*/  @P5 STG.E.U16 desc[UR44][R12.64+0x22], R193 ;  /* 0x000022c10c005986 */ /* 0x000fe2000c10152c */
[----:B------:R-:W-:Y:S02]  /*f1a0*/  IADD3 R18, P5, R12, UR5, RZ ;  /* 0x000000050c127c10 */ /* 0x000fe4000ffbe0ff */
[----:B------:R-:W-:Y:S02]  /*f1b0*/  F2FP.BF16.F32.PACK_AB R194, RZ, R194 ;  /* 0x000000c2ffc2723e */ /* 0x000fe400000010ff */
[----:B------:R-:W-:Y:S02]  /*f1c0*/  IADD3.X R19, R13, UR4, RZ, P5, !PT ;  /* 0x000000040d137c10 */ /* 0x000fe4000affe4ff */
[----:B------:R-:W-:Y:S01]  /*f1d0*/  ISETP.GT.AND P5, PT, R3, 0x108, P2 ;  /* 0x000001080300780c */ /* 0x000fe200017a4270 */
[----:B------:R-:W-:-:S02]  /*f1e0*/  FMUL R195, R195, R2 ;  /* 0x00000002c3c37220 */ /* 0x000fc40000400000 */
[----:B------:R-:W-:Y:S01]  /*f1f0*/  @P4 STG.E.U16 desc[UR44][R18.64+0x20], R194 ;  /* 0x000020c212004986 */ /* 0x000fe2000c10152c */
[----:B------:R-:W-:Y:S02]  /*f200*/  IADD3 R20, P4, R12, UR5, RZ ;  /* 0x000000050c147c10 */ /* 0x000fe4000ff9e0ff */
[----:B------:R-:W-:Y:S02]  /*f210*/  F2FP.BF16.F32.PACK_AB R195, RZ, R195 ;  /* 0x000000c3ffc3723e */ /* 0x000fe400000010ff */
[----:B------:R-:W-:Y:S02]  /*f220*/  IADD3.X R21, R13, UR4, RZ, P4, !PT ;  /* 0x000000040d157c10 */ /* 0x000fe4000a7fe4ff */
[C---:B------:R-:W-:Y:S01]  /*f230*/  ISETP.GT.AND P4, PT, R3.reuse, 0x100, P1 ;  /* 0x000001000300780c */ /* 0x040fe20000f84270 */
[-C--:B------:R-:W-:Y:S02]  /*f240*/  FMUL R196, R196, R2.reuse ;  /* 0x00000002c4c47220 */ /* 0x080fe40000400000 */
[----:B------:R0:W-:Y:S01]  /*f250*/  @P5 STG.E.U16 desc[UR44][R20.64+0x22], R195 ;  /* 0x000022c314005986 */ /* 0x0001e2000c10152c */
[----:B------:R-:W-:Y:S01]  /*f260*/  ISETP.GT.AND P5, PT, R3, 0x100, P0 ;  /* 0x000001000300780c */ /* 0x000fe200007a4270 */
[----:B------:R-:W-:Y:S01]  /*f270*/  FMUL R197, R197, R2 ;  /* 0x00000002c5c57220 */ /* 0x000fe20000400000 */
[----:B------:R-:W-:-:S04]  /*f280*/  F2FP.BF16.F32.PACK_AB R196, RZ, R196 ;  /* 0x000000c4ffc4723e */ /* 0x000fc800000010ff */
[----:B------:R-:W-:-:S03]  /*f290*/  F2FP.BF16.F32.PACK_AB R197, RZ, R197 ;  /* 0x000000c5ffc5723e */ /* 0x000fc600000010ff */
[----:B------:R1:W-:Y:S01]  /*f2a0*/  @P4 STG.E.U16 desc[UR44][R12.64+0x30], R196 ;  /* 0x000030c40c004986 */ /* 0x0003e2000c10152c */
        /* <DEDUP_REMOVED lines=8> */
[----:B------:R-:W-:Y:S01]  /*f330*/  ISETP.GT.AND P4, PT, R3, 0x180, P3 ;  /* 0x000001800300780c */ /* 0x000fe20001f84270 */
[----:B------:R-:W-:Y:S02]  /*f340*/  FMUL R184, R184, R2 ;  /* 0x00000002b8b87220 */ /* 0x000fe40000400000 */
[----:B------:R1:W-:Y:S01]  /*f350*/  @P5 STG.E.U16 desc[UR44][R18.64+0x32], R199 ;  /* 0x000032c712005986 */ /* 0x0003e2000c10152c */
[----:B0-----:R-:W-:Y:S02]  /*f360*/  IADD3 R20, P5, R12, UR13, RZ ;  /* 0x0000000d0c147c10 */ /* 0x001fe4000ffbe0ff */
[----:B------:R-:W-:Y:S02]  /*f370*/  F2FP.BF16.F32.PACK_AB R184, RZ, R184 ;  /* 0x000000b8ffb8723e */ /* 0x000fe400000010ff */
[----:B------:R-:W-:Y:S02]  /*f380*/  IADD3.X R21, R13, UR12, RZ, P5, !PT ;  /* 0x0000000c0d157c10 */ /* 0x000fe4000affe4ff */
[----:B------:R-:W-:-:S03]  /*f390*/  ISETP.GT.AND P3, PT, R3, 0x188, P3 ;  /* 0x000001880300780c */ /* 0x000fc60001f64270 */
[----:B------:R1:W-:Y:S01]  /*f3a0*/  @P4 STG.E.U16 desc[UR44][R20.64+0x20], R184 ;  /* 0x000020b814004986 */ /* 0x0003e2000c10152c */
[----:B------:R-:W-:Y:S01]  /*f3b0*/  ISETP.GT.AND P4, PT, R3, 0x180, P2 ;  /* 0x000001800300780c */ /* 0x000fe20001784270 */
[-C--:B------:R-:W-:Y:S01]  /*f3c0*/  FMUL R185, R185, R2.reuse ;  /* 0x00000002b9b97220 */ /* 0x080fe20000400000 */
[----:B------:R-:W-:Y:S01]  /*f3d0*/  FMUL R186, R186, R2 ;  /* 0x00000002baba7220 */ /* 0x000fe20000400000 */
[----:B------:R-:W-:-:S03]  /*f3e0*/  IADD3 R22, P5, R20, UR5, RZ ;  /* 0x0000000514167c10 */ /* 0x000fc6000ffbe0ff */
[----:B------:R-:W-:Y:S02]  /*f3f0*/  F2FP.BF16.F32.PACK_AB R185, RZ, R185 ;  /* 0x000000b9ffb9723e */ /* 0x000fe400000010ff */
[----:B------:R-:W-:Y:S02]  /*f400*/  F2FP.BF16.F32.PACK_AB R186, RZ, R186 ;  /* 0x000000baffba723e */ /* 0x000fe400000010ff */
[----:B------:R-:W-:Y:S02]  /*f410*/  IADD3.X R23, R21, UR4, RZ, P5, !PT ;  /* 0x0000000415177c10 */ /* 0x000fe4000affe4ff */
[----:B------:R-:W-:Y:S01]  /*f420*/  ISETP.GT.AND P2, PT, R3, 0x188, P2 ;  /* 0x000001880300780c */ /* 0x000fe20001744270 */
[----:B------:R1:W-:Y:S01]  /*f430*/  @P4 STG.E.U16 desc[UR44][R20.64+0x22], R185 ;  /* 0x000022b914004986 */ /* 0x0003e2000c10152c */
[----:B------:R-:W-:-:S03]  /*f440*/  FMUL R187, R187, R2 ;  /* 0x00000002bbbb7220 */ /* 0x000fc60000400000 */
[----:B------:R1:W-:Y:S01]  /*f450*/  @P3 STG.E.U16 desc[UR44][R22.64+0x20], R186 ;  /* 0x000020ba16003986 */ /* 0x0003e2000c10152c */
[----:B------:R-:W-:Y:S01]  /*f460*/  ISETP.GT.AND P3, PT, R3, 0x180, P0 ;  /* 0x000001800300780c */ /* 0x000fe20000764270 */
[-C--:B------:R-:W-:Y:S01]  /*f470*/  FMUL R189, R189, R2.reuse ;  /* 0x00000002bdbd7220 */ /* 0x080fe20000400000 */
[C---:B------:R-:W-:Y:S02]  /*f480*/  ISETP.GT.AND P4, PT, R3.reuse, 0x180, P1 ;  /* 0x000001800300780c */ /* 0x040fe40000f84270 */
[C---:B------:R-:W-:Y:S01]  /*f490*/  ISETP.GT.AND P0, PT, R3.reuse, 0x188, P0 ;  /* 0x000001880300780c */ /* 0x040fe20000704270 */
[-C--:B------:R-:W-:Y:S01]  /*f4a0*/  FMUL R188, R188, R2.reuse ;  /* 0x00000002bcbc7220 */ /* 0x080fe20000400000 */
[----:B------:R-:W-:Y:S01]  /*f4b0*/  ISETP.GT.AND P1, PT, R3, 0x188, P1 ;  /* 0x000001880300780c */ /* 0x000fe20000f24270 */
[-C--:B------:R-:W-:Y:S01]  /*f4c0*/  FMUL R191, R191, R2.reuse ;  /* 0x00000002bfbf7220 */ /* 0x080fe20000400000 */
[----:B------:R-:W-:Y:S01]  /*f4d0*/  F2FP.BF16.F32.PACK_AB R187, RZ, R187 ;  /* 0x000000bbffbb723e */ /* 0x000fe200000010ff */
[----:B------:R-:W-:Y:S01]  /*f4e0*/  FMUL R190, R190, R2 ;  /* 0x00000002bebe7220 */ /* 0x000fe20000400000 */
[----:B------:R-:W-:-:S02]  /*f4f0*/  F2FP.BF16.F32.PACK_AB R189, RZ, R189 ;  /* 0x000000bdffbd723e */ /* 0x000fc400000010ff */
[----:B------:R-:W-:Y:S01]  /*f500*/  F2FP.BF16.F32.PACK_AB R188, RZ, R188 ;  /* 0x000000bcffbc723e */ /* 0x000fe200000010ff */
[----:B------:R1:W-:Y:S01]  /*f510*/  @P2 STG.E.U16 desc[UR44][R14.64+0x22], R187 ;  /* 0x000022bb0e002986 */ /* 0x0003e2000c10152c */
[----:B------:R-:W-:Y:S02]  /*f520*/  F2FP.BF16.F32.PACK_AB R191, RZ, R191 ;  /* 0x000000bfffbf723e */ /* 0x000fe400000010ff */
[----:B------:R-:W-:Y:S01]  /*f530*/  F2FP.BF16.F32.PACK_AB R190, RZ, R190 ;  /* 0x000000beffbe723e */ /* 0x000fe200000010ff */
[----:B------:R1:W-:Y:S01]  /*f540*/  @P3 STG.E.U16 desc[UR44][R20.64+0x32], R189 ;  /* 0x000032bd14003986 */ /* 0x0003e2000c10152c */
[C---:B------:R-:W-:Y:S02]  /*f550*/  ISETP.GT.AND P3, PT, R0.reuse, 0x20, PT ;  /* 0x000000200000780c */ /* 0x040fe40003f64270 */
[----:B------:R-:W-:Y:S01]  /*f560*/  ISETP.GT.AND P2, PT, R0, 0x21, PT ;  /* 0x000000210000780c */ /* 0x000fe20003f44270 */
[----:B------:R1:W-:Y:S03]  /*f570*/  @P4 STG.E.U16 desc[UR44][R20.64+0x30], R188 ;  /* 0x000030bc14004986 */ /* 0x0003e6000c10152c */
[C---:B------:R-:W-:Y:S01]  /*f580*/  ISETP.GT.AND P4, PT, R3.reuse, RZ, P2 ;  /* 0x000000ff0300720c */ /* 0x040fe20001784270 */
[----:B------:R1:W-:Y:S01]  /*f590*/  @P0 STG.E.U16 desc[UR44][R22.64+0x32], R191 ;  /* 0x000032bf16000986 */ /* 0x0003e2000c10152c */
[----:B------:R-:W-:-:S03]  /*f5a0*/  ISETP.GT.AND P0, PT, R3, RZ, P3 ;  /* 0x000000ff0300720c */ /* 0x000fc60001f04270 */
[----:B------:R1:W-:Y:S01]  /*f5b0*/  @P1 STG.E.U16 desc[UR44][R22.64+0x30], R190 ;  /* 0x000030be16001986 */ /* 0x0003e2000c10152c */
[----:B------:R-:W-:Y:S01]  /*f5c0*/  ISETP.GT.AND P1, PT, R3, 0x8, P2 ;  /* 0x000000080300780c */ /* 0x000fe20001724270 */
[-C--:B------:R-:W-:Y:S01]  /*f5d0*/  FMUL R176, R176, R2.reuse ;  /* 0x00000002b0b07220 */ /* 0x080fe20000400000 */
[-C--:B------:R-:W-:Y:S01]  /*f5e0*/  FMUL R177, R177, R2.reuse ;  /* 0x00000002b1b17220 */ /* 0x080fe20000400000 */
[-C--:B------:R-:W-:Y:S01]  /*f5f0*/  FMUL R179, R179, R2.reuse ;  /* 0x00000002b3b37220 */ /* 0x080fe20000400000 */
[----:B------:R-:W-:Y:S01]  /*f600*/  ISETP.GT.AND P5, PT, R3, 0x8, P3 ;  /* 0x000000080300780c */ /* 0x000fe20001fa4270 */
[----:B------:R-:W-:Y:S01]  /*f610*/  FMUL R178, R178, R2 ;  /* 0x00000002b2b27220 */ /* 0x000fe20000400000 */
[----:B------:R-:W-:Y:S02]  /*f620*/  F2FP.BF16.F32.PACK_AB R176, RZ, R176 ;  /* 0x000000b0ffb0723e */ /* 0x000fe400000010ff */
[----:B------:R-:W-:Y:S02]  /*f630*/  F2FP.BF16.F32.PACK_AB R177, RZ, R177 ;  /* 0x000000b1ffb1723e */ /* 0x000fe400000010ff */
[----:B------:R-:W-:Y:S01]  /*f640*/  F2FP.BF16.F32.PACK_AB R179, RZ, R179 ;  /* 0x000000b3ffb3723e */ /* 0x000fe200000010ff */
[----:B------:R1:W-:Y:S01]  /*f650*/  @P0 STG.E.U16 desc[UR44][R6.64+0x40], R176 ;  /* 0x000040b006000986 */ /* 0x0003e2000c10152c */
[----:B------:R-:W-:-:S03]  /*f660*/  F2FP.BF16.F32.PACK_AB R178, RZ, R178 ;  /* 0x000000b2ffb2723e */ /* 0x000fc600000010ff */
[----:B------:R1:W-:Y:S01]  /*f670*/  @P4 STG.E.U16 desc[UR44][R6.64+0x42], R177 ;  /* 0x000042b106004986 */ /* 0x0003e2000c10152c */
[----:B------:R-:W-:-:S03]  /*f680*/  ISETP.GT.AND P0, PT, R0, 0x28, PT ;  /* 0x000000280000780c */ /* 0x000fc60003f04270 */
[----:B------:R1:W-:Y:S01]  /*f690*/  @P1 STG.E.U16 desc[UR44][R4.64+0x42], R179 ;  /* 0x000042b304001986 */ /* 0x0003e2000c10152c */
[----:B------:R-:W-:-:S03]  /*f6a0*/  ISETP.GT.AND P1, PT, R0, 0x29, PT ;  /* 0x000000290000780c */ /* 0x000fc60003f24270 */
[----:B------:R1:W-:Y:S01]  /*f6b0*/  @P5 STG.E.U16 desc[UR44][R4.64+0x40], R178 ;  /* 0x000040b204005986 */ /* 0x0003e2000c10152c */
[C---:B------:R-:W-:Y:S02]  /*f6c0*/  ISETP.GT.AND P5, PT, R3.reuse, RZ, P0 ;  /* 0x000000ff0300720c */ /* 0x040fe400007a4270 */
[----:B------:R-:W-:Y:S01]  /*f6d0*/  ISETP.GT.AND P4, PT, R3, RZ, P1 ;  /* 0x000000ff0300720c */ /* 0x000fe20000f84270 */
[-C--:B------:R-:W-:Y:S01]  /*f6e0*/  FMUL R180, R180, R2.reuse ;  /* 0x00000002b4b47220 */ /* 0x080fe20000400000 */
[----:B------:R-:W-:-:S04]  /*f6f0*/  FMUL R181, R181, R2 ;  /* 0x00000002b5b57220 */ /* 0x000fc80000400000 */
[----:B------:R-:W-:Y:S02]  /*f700*/  F2FP.BF16.F32.PACK_AB R180, RZ, R180 ;  /* 0x000000b4ffb4723e */ /* 0x000fe400000010ff */
[----:B------:R-:W-:-:S03]  /*f710*/  F2FP.BF16.F32.PACK_AB R181, RZ, R181 ;  /* 0x000000b5ffb5723e */ /* 0x000fc600000010ff */
[----:B------:R1:W-:Y:S01]  /*f720*/  @P5 STG.E.U16 desc[UR44][R6.64+0x50], R180 ;  /* 0x000050b406005986 */ /* 0x0003e2000c10152c */
[----:B------:R-:W-:-:S03]  /*f730*/  ISETP.GT.AND P5, PT, R3, 0x8, P0 ;  /* 0x000000080300780c */ /* 0x000fc600007a4270 */
[----:B------:R1:W-:Y:S01]  /*f740*/  @P4 STG.E.U16 desc[UR44][R6.64+0x52], R181 ;  /* 0x000052b506004986 */ /* 0x0003e2000c10152c */
[----:B------:R-:W-:Y:S01]  /*f750*/  ISETP.GT.AND P4, PT, R3, 0x8, P1 ;  /* 0x000000080300780c */ /* 0x000fe20000f84270 */
        /* <DEDUP_REMOVED lines=11> */
[----:B------:R-:W-:Y:S01]  /*f810*/  F2FP.BF16.F32.PACK_AB R169, RZ, R169 ;  /* 0x000000a9ffa9723e */ /* 0x000fe200000010ff */
[----:B------:R-:W-:-:S04]  /*f820*/  FMUL R170, R170, R2 ;  /* 0x00000002aaaa7220 */ /* 0x000fc80000400000 */
[----:B------:R1:W-:Y:S01]  /*f830*/  @P4 STG.E.U16 desc[UR44][R10.64+0x40], R168 ;  /* 0x000040a80a004986 */ /* 0x0003e2000c10152c */
[----:B------:R-:W-:-:S03]  /*f840*/  ISETP.GT.AND P4, PT, R3, 0x88, P3 ;  /* 0x000000880300780c */ /* 0x000fc60001f84270 */
[----:B------:R1:W-:Y:S01]  /*f850*/  @P5 STG.E.U16 desc[UR44][R10.64+0x42], R169 ;  /* 0x000042a90a005986 */ /* 0x0003e2000c10152c */
[----:B------:R-:W-:Y:S01]  /*f860*/  ISETP.GT.AND P5, PT, R3, 0x88, P2 ;  /* 0x000000880300780c */ /* 0x000fe200017a4270 */
[----:B------:R-:W-:Y:S01]  /*f870*/  FMUL R171, R171, R2 ;  /* 0x00000002abab7220 */ /* 0x000fe20000400000 */
[----:B------:R-:W-:-:S04]  /*f880*/  F2FP.BF16.F32.PACK_AB R170, RZ, R170 ;  /* 0x000000aaffaa723e */ /* 0x000fc800000010ff */
        /* <DEDUP_REMOVED lines=52> */
[C---:B------:R-:W-:Y:S02]  /*fbd0*/  ISETP.GT.AND P4, PT, R3.reuse, 0x180, P2 ;  /* 0x000001800300780c */ /* 0x040fe40001784270 */
[----:B------:R-:W-:Y:S01]  /*fbe0*/  ISETP.GT.AND P3, PT, R3, 0x188, P3 ;  /* 0x000001880300780c */ /* 0x000fe20001f64270 */
[-C--:B------:R-:W-:Y:S01]  /*fbf0*/  FMUL R152, R152, R2.reuse ;  /* 0x0000000298987220 */ /* 0x080fe20000400000 */
[-C--:B------:R-:W-:Y:S01]  /*fc00*/  FMUL R153, R153, R2.reuse ;  /* 0x0000000299997220 */ /* 0x080fe20000400000 */
[----:B------:R-:W-:-:S03]  /*fc10*/  FMUL R154, R154, R2 ;  /* 0x000000029a9a7220 */ /* 0x000fc60000400000 */
[----:B------:R-:W-:Y:S02]  /*fc20*/  F2FP.BF16.F32.PACK_AB R152, RZ, R152 ;  /* 0x00000098ff98723e */ /* 0x000fe400000010ff */
[----:B------:R-:W-:Y:S02]  /*fc30*/  F2FP.BF16.F32.PACK_AB R153, RZ, R153 ;  /* 0x00000099ff99723e */ /* 0x000fe400000010ff */
[----:B------:R-:W-:Y:S01]  /*fc40*/  F2FP.BF16.F32.PACK_AB R154, RZ, R154 ;  /* 0x0000009aff9a723e */ /* 0x000fe200000010ff */
[----:B------:R1:W-:Y:S01]  /*fc50*/  @P5 STG.E.U16 desc[UR44][R20.64+0x40], R152 ;  /* 0x0000409814005986 */ /* 0x0003e2000c10152c */
[----:B------:R-:W-:-:S03]  /*fc60*/  ISETP.GT.AND P2, PT, R3, 0x188, P2 ;  /* 0x000001880300780c */ /* 0x000fc60001744270 */
        /* <DEDUP_REMOVED lines=402> */
[C---:B------:R-:W-:Y:S02]  /*11590*/  ISETP.GT.AND P0, PT, R3.reuse, 0x188, P0 ;  /* 0x000001880300780c */ /* 0x040fe40000704270 */
[----:B------:R-:W-:Y:S01]  /*115a0*/  ISETP.GT.AND P1, PT, R3, 0x188, P1 ;  /* 0x000001880300780c */ /* 0x000fe20000f24270 */
[-C--:B------:R-:W-:Y:S01]  /*115b0*/  FMUL R60, R60, R2.reuse ;  /* 0x000000023c3c7220 */ /* 0x080fe20000400000 */
[-C--:B------:R-:W-:Y:S01]  /*115c0*/  FMUL R62, R62, R2.reuse ;  /* 0x000000023e3e7220 */ /* 0x080fe20000400000 */
[----:B------:R-:W-:Y:S01]  /*115d0*/  FMUL R63, R63, R2 ;  /* 0x000000023f3f7220 */ /* 0x000fe20000400000 */
[----:B------:R-:W-:-:S02]  /*115e0*/  F2FP.BF16.F32.PACK_AB R59, RZ, R59 ;  /* 0x0000003bff3b723e */ /* 0x000fc400000010ff */
[----:B------:R-:W-:Y:S02]  /*115f0*/  F2FP.BF16.F32.PACK_AB R61, RZ, R61 ;  /* 0x0000003dff3d723e */ /* 0x000fe400000010ff */
[----:B------:R-:W-:Y:S01]  /*11600*/  F2FP.BF16.F32.PACK_AB R60, RZ, R60 ;  /* 0x0000003cff3c723e */ /* 0x000fe200000010ff */
[----:B------:R1:W-:Y:S01]  /*11610*/  @P2 STG.E.U16 desc[UR44][R22.64+0xa2], R59 ;  /* 0x0000a23b16002986 */ /* 0x0003e2000c10152c */
[----:B------:R-:W-:Y:S02]  /*11620*/  F2FP.BF16.F32.PACK_AB R62, RZ, R62 ;  /* 0x0000003eff3e723e */ /* 0x000fe400000010ff */
[----:B------:R-:W-:Y:S01]  /*11630*/  F2FP.BF16.F32.PACK_AB R63, RZ, R63 ;  /* 0x0000003fff3f723e */ /* 0x000fe200000010ff */
[----:B------:R1:W-:Y:S01]  /*11640*/  @P3 STG.E.U16 desc[UR44][R20.64+0xb2], R61 ;  /* 0x0000b23d14003986 */ /* 0x0003e2000c10152c */
[C---:B------:R-:W-:Y:S02]  /*11650*/  ISETP.GT.AND P2, PT, R0.reuse, 0x60, PT ;  /* 0x000000600000780c */ /* 0x040fe40003f44270 */
[----:B------:R-:W-:Y:S01]  /*11660*/  ISETP.GT.AND P3, PT, R0, 0x61, PT ;  /* 0x000000610000780c */ /* 0x000fe20003f64270 */
[----:B------:R1:W-:Y:S04]  /*11670*/  @P4 STG.E.U16 desc[UR44][R20.64+0xb0], R60 ;  /* 0x0000b03c14004986 */ /* 0x0003e8000c10152c */
[----:B------:R1:W-:Y:S01]  /*11680*/  @P0 STG.E.U16 desc[UR44][R22.64+0xb0], R62 ;  /* 0x0000b03e16000986 */ /* 0x0003e2000c10152c */
[----:B------:R-:W-:-:S03]  /*11690*/  ISETP.GT.AND P0, PT, R3, RZ, P2 ;  /* 0x000000ff0300720c */ /* 0x000fc60001704270 */
[----:B------:R1:W-:Y:S01]  /*116a0*/  @P1 STG.E.U16 desc[UR44][R22.64+0xb2], R63 ;  /* 0x0000b23f16001986 */ /* 0x0003e2000c10152c */
[----:B------:R-:W-:Y:S01]  /*116b0*/  ISETP.GT.AND P1, PT, R3, RZ, P3 ;  /* 0x000000ff0300720c */ /* 0x000fe20001f24270 */
[-C--:B------:R-:W-:Y:S01]  /*116c0*/  FMUL R48, R48, R2.reuse ;  /* 0x0000000230307220 */ /* 0x080fe20000400000 */
[-C--:B------:R-:W-:Y:S01]  /*116d0*/  FMUL R49, R49, R2.reuse ;  /* 0x0000000231317220 */ /* 0x080fe20000400000 */
[C---:B------:R-:W-:Y:S02]  /*116e0*/  ISETP.GT.AND P4, PT, R3.reuse, 0x8, P2 ;  /* 0x000000080300780c */ /* 0x040fe40001784270 */
[----:B------:R-:W-:Y:S01]  /*116f0*/  ISETP.GT.AND P5, PT, R3, 0x8, P3 ;  /* 0x000000080300780c */ /* 0x000fe20001fa4270 */
[-C--:B------:R-:W-:Y:S01]  /*11700*/  FMUL R50, R50, R2.reuse ;  /* 0x0000000232327220 */ /* 0x080fe20000400000 */
[----:B------:R-:W-:Y:S01]  /*11710*/  FMUL R51, R51, R2 ;  /* 0x0000000233337220 */ /* 0x000fe20000400000 */
[----:B------:R-:W-:Y:S02]  /*11720*/  F2FP.BF16.F32.PACK_AB R48, RZ, R48 ;  /* 0x00000030ff30723e */ /* 0x000fe400000010ff */
[----:B------:R-:W-:-:S02]  /*11730*/  F2FP.BF16.F32.PACK_AB R49, RZ, R49 ;  /* 0x00000031ff31723e */ /* 0x000fc400000010ff */
[----:B------:R-:W-:Y:S01]  /*11740*/  F2FP.BF16.F32.PACK_AB R50, RZ, R50 ;  /* 0x00000032ff32723e */ /* 0x000fe200000010ff */
[----:B------:R1:W-:Y:S01]  /*11750*/  @P0 STG.E.U16 desc[UR44][R6.64+0xc0], R48 ;  /* 0x0000c03006000986 */ /* 0x0003e2000c10152c */
[----:B------:R-:W-:Y:S02]  /*11760*/  F2FP.BF16.F32.PACK_AB R51, RZ, R51 ;  /* 0x00000033ff33723e */ /* 0x000fe400000010ff */
[C---:B------:R-:W-:Y:S01]  /*11770*/  ISETP.GT.AND P0, PT, R0.reuse, 0x69, PT ;  /* 0x000000690000780c */ /* 0x040fe20003f04270 */
[----:B------:R1:W-:Y:S01]  /*11780*/  @P1 STG.E.U16 desc[UR44][R6.64+0xc2], R49 ;  /* 0x0000c23106001986 */ /* 0x0003e2000c10152c */
[----:B------:R-:W-:-:S03]  /*11790*/  ISETP.GT.AND P1, PT, R0, 0x68, PT ;  /* 0x000000680000780c */ /* 0x000fc60003f24270 */
[----:B------:R1:W-:Y:S01]  /*117a0*/  @P4 STG.E.U16 desc[UR44][R4.64+0xc0], R50 ;  /* 0x0000c03204004986 */ /* 0x0003e2000c10152c */
[----:B------:R-:W-:-:S03]  /*117b0*/  ISETP.GT.AND P4, PT, R3, RZ, P0 ;  /* 0x000000ff0300720c */ /* 0x000fc60000784270 */
[----:B------:R1:W-:Y:S01]  /*117c0*/  @P5 STG.E.U16 desc[UR44][R4.64+0xc2], R51 ;  /* 0x0000c23304005986 */ /* 0x0003e2000c10152c */
[----:B------:R-:W-:Y:S01]  /*117d0*/  ISETP.GT.AND P5, PT, R3, RZ, P1 ;  /* 0x000000ff0300720c */ /* 0x000fe20000fa4270 */
        /* <DEDUP_REMOVED lines=83> */
[----:B------:R-:W-:Y:S02]  /*11d10*/  F2FP.BF16.F32.PACK_AB R25, RZ, R25 ;  /* 0x00000019ff19723e */ /* 0x000fe400000010ff */
[C---:B------:R-:W-:Y:S02]  /*11d20*/  ISETP.GT.AND P2, PT, R3.reuse, 0x188, P2 ;  /* 0x000001880300780c */ /* 0x040fe40001744270 */
[C---:B------:R-:W-:Y:S01]  /*11d30*/  ISETP.GT.AND P3, PT, R3.reuse, 0x188, P3 ;  /* 0x000001880300780c */ /* 0x040fe20001f64270 */
[----:B------:R1:W-:Y:S01]  /*11d40*/  @P4 STG.E.U16 desc[UR44][R20.64+0xc0], R24 ;  /* 0x0000c01814004986 */ /* 0x0003e2000c10152c */
[----:B------:R-:W-:-:S03]  /*11d50*/  ISETP.GT.AND P4, PT, R3, 0x180, P0 ;  /* 0x000001800300780c */ /* 0x000fc60000784270 */
[----:B------:R1:W-:Y:S01]  /*11d60*/  @P5 STG.E.U16 desc[UR44][R20.64+0xc2], R25 ;  /* 0x0000c21914005986 */ /* 0x0003e2000c10152c */
[C---:B------:R-:W-:Y:S01]  /*11d70*/  ISETP.GT.AND P5, PT, R3.reuse, 0x180, P1 ;  /* 0x000001800300780c */ /* 0x040fe20000fa4270 */
[-C--:B------:R-:W-:Y:S01]  /*11d80*/  FMUL R26, R26, R2.reuse ;  /* 0x000000021a1a7220 */ /* 0x080fe20000400000 */
[----:B------:R-:W-:Y:S01]  /*11d90*/  ISETP.GT.AND P1, PT, R3, 0x188, P1 ;  /* 0x000001880300780c */ /* 0x000fe20000f24270 */
[-C--:B------:R-:W-:Y:S01]  /*11da0*/  FMUL R27, R27, R2.reuse ;  /* 0x000000021b1b7220 */ /* 0x080fe20000400000 */
[----:B------:R-:W-:Y:S01]  /*11db0*/  ISETP.GT.AND P0, PT, R3, 0x188, P0 ;  /* 0x000001880300780c */ /* 0x000fe20000704270 */
[-C--:B------:R-:W-:Y:S01]  /*11dc0*/  FMUL R28, R28, R2.reuse ;  /* 0x000000021c1c7220 */ /* 0x080fe20000400000 */
[-C--:B------:R-:W-:Y:S01]  /*11dd0*/  FMUL R29, R29, R2.reuse ;  /* 0x000000021d1d7220 */ /* 0x080fe20000400000 */
[-C--:B------:R-:W-:Y:S01]  /*11de0*/  FMUL R30, R30, R2.reuse ;  /* 0x000000021e1e7220 */ /* 0x080fe20000400000 */
[----:B------:R-:W-:Y:S01]  /*11df0*/  FMUL R31, R31, R2 ;  /* 0x000000021f1f7220 */ /* 0x000fe20000400000 */
[----:B------:R-:W-:-:S02]  /*11e00*/  F2FP.BF16.F32.PACK_AB R26, RZ, R26 ;  /* 0x0000001aff1a723e */ /* 0x000fc400000010ff */
[----:B------:R-:W-:Y:S02]  /*11e10*/  F2FP.BF16.F32.PACK_AB R27, RZ, R27 ;  /* 0x0000001bff1b723e */ /* 0x000fe400000010ff */
[----:B------:R-:W-:Y:S02]  /*11e20*/  F2FP.BF16.F32.PACK_AB R28, RZ, R28 ;  /* 0x0000001cff1c723e */ /* 0x000fe400000010ff */
[----:B------:R-:W-:Y:S02]  /*11e30*/  F2FP.BF16.F32.PACK_AB R29, RZ, R29 ;  /* 0x0000001dff1d723e */ /* 0x000fe400000010ff */
[----:B------:R-:W-:Y:S02]  /*11e40*/  F2FP.BF16.F32.PACK_AB R30, RZ, R30 ;  /* 0x0000001eff1e723e */ /* 0x000fe400000010ff */
[----:B------:R-:W-:Y:S01]  /*11e50*/  F2FP.BF16.F32.PACK_AB R31, RZ, R31 ;  /* 0x0000001fff1f723e */ /* 0x000fe200000010ff */
[----:B------:R1:W-:Y:S04]  /*11e60*/  @P2 STG.E.U16 desc[UR44][R22.64+0xc0], R26 ;  /* 0x0000c01a16002986 */ /* 0x0003e8000c10152c */
[----:B------:R1:W-:Y:S04]  /*11e70*/  @P3 STG.E.U16 desc[UR44][R22.64+0xc2], R27 ;  /* 0x0000c21b16003986 */ /* 0x0003e8000c10152c */
[----:B------:R1:W-:Y:S04]  /*11e80*/  @P5 STG.E.U16 desc[UR44][R20.64+0xd0], R28 ;  /* 0x0000d01c14005986 */ /* 0x0003e8000c10152c */
[----:B------:R1:W-:Y:S04]  /*11e90*/  @P4 STG.E.U16 desc[UR44][R20.64+0xd2], R29 ;  /* 0x0000d21d14004986 */ /* 0x0003e8000c10152c */
[----:B------:R1:W-:Y:S04]  /*11ea0*/  @P1 STG.E.U16 desc[UR44][R22.64+0xd0], R30 ;  /* 0x0000d01e16001986 */ /* 0x0003e8000c10152c */
[----:B------:R1:W-:Y:S02]  /*11eb0*/  @P0 STG.E.U16 desc[UR44][R22.64+0xd2], R31 ;  /* 0x0000d21f16000986 */ /* 0x0003e4000c10152c */
.L_x_463:
[----:B------:R-:W-:Y:S05]  /*11ec0*/  BSYNC B0 ;  /* 0x0000000000007941 */ /* 0x000fea0003800000 */
.L_x_29:
[----:B01----:R-:W2:Y:S04]  /*11ed0*/  LDL.LU R5, [R1+0x64] ;  /* 0x0000640001057983 */ /* 0x003ea80000300800 */
[----:B------:R-:W2:Y:S01]  /*11ee0*/  LDL.LU R4, [R1+0x78] ;  /* 0x0000780001047983 */ /* 0x000ea20000300800 */
[----:B------:R-:W-:Y:S01]  /*11ef0*/  ULDC UR4, c[0x0][0xc] ;  /* 0x0000030000047ab9 */ /* 0x000fe20000000800 */
[----:B------:R-:W-:Y:S01]  /*11f00*/  ULDC UR5, c[0x0][0x10] ;  /* 0x0000040000057ab9 */ /* 0x000fe20000000800 */
[----:B------:R-:W2:Y:S01]  /*11f10*/  LDC R3, c[0x0][0x14] ;  /* 0x00000500ff037b82 */ /* 0x000ea20000000800 */
[----:B------:R-:W-:Y:S01]  /*11f20*/  UIMAD.WIDE.U32 UR4, UR4, UR5, URZ ;  /* 0x00000005040472a5 */ /* 0x000fe2000f8e003f */
[----:B------:R-:W-:Y:S01]  /*11f30*/  PRMT R0, RZ, 0x7610, R0 ;  /* 0x00007610ff007816 */ /* 0x000fe20000000000 */
[----:B------:R-:W-:Y:S01]  /*11f40*/  UMOV UR39, 0xffffffff ;  /* 0xffffffff00277882 */ /* 0x000fe20000000000 */
[----:B------:R-:W-:-:S03]  /*11f50*/  UMOV UR40, 0xffffffff ;  /* 0xffffffff00287882 */ /* 0x000fc60000000000 */
[----:B--2---:R-:W-:-:S04]  /*11f60*/  IMAD.WIDE.U32 R4, R3, UR4, R4 ;  /* 0x0000000403047c25 */ /* 0x004fc8000f8e0004 */
[----:B------:R-:W-:Y:S01]  /*11f70*/  IMAD R3, R3, UR5, RZ ;  /* 0x0000000503037c24 */ /* 0x000fe2000f8e02ff */
[----:B------:R-:W-:Y:S01]  /*11f80*/  ULDC.64 UR4, c[0x0][0x650] ;  /* 0x0001940000047ab9 */ /* 0x000fe20000000a00 */
[----:B------:R-:W-:Y:S01]  /*11f90*/  IMAD.MOV.U32 R21, RZ, RZ, R4 ;  /* 0x000000ffff157224 */ /* 0x000fe200078e0004 */
[----:B------:R-:W-:Y:S01]  /*11fa0*/  ISETP.GE.U32.AND P0, PT, R4, UR4, PT ;  /* 0x0000000404007c0c */ /* 0x000fe2000bf06070 */
[----:B----4-:R-:W-:-:S05]  /*11fb0*/  IMAD.IADD R23, R5, 0x1, R3 ;  /* 0x0000000105177824 */ /* 0x010fca00078e0203 */
[----:B------:R0:W-:Y:S01]  /*11fc0*/  STL [R1+0x64], R23 ;  /* 0x0000641701007387 */ /* 0x0001e20000100800 */
[----:B------:R-:W-:-:S03]  /*11fd0*/  ISETP.GE.U32.AND.EX P0, PT, R23, UR5, PT, P0 ;  /* 0x0000000517007c0c */ /* 0x000fc6000bf06100 */
[----:B------:R0:W-:Y:S10]  /*11fe0*/  STL [R1+0x78], R21 ;  /* 0x0000781501007387 */ /* 0x0001f40000100800 */
[----:B0-----:R-:W-:Y:S05]  /*11ff0*/  @P0 BRA `(.L_x_464) ;  /* 0x0000000400780947 */ /* 0x001fea0003800000 */
[----:B------:R-:W0:Y:S01]  /*12000*/  S2R R17, SR_CTAID.X ;  /* 0x0000000000117919 */ /* 0x000e220000002500 */
[----:B------:R-:W1:Y:S01]  /*12010*/  LDC.64 R10, c[0x0][0x628] ;  /* 0x00018a00ff0a7b82 */ /* 0x000e620000000a00 */
[----:B------:R-:W-:Y:S01]  /*12020*/  ULDC UR4, c[0x0][0x150] ;  /* 0x0000540000047ab9 */ /* 0x000fe20000000800 */
[----:B------:R-:W-:Y:S01]  /*12030*/  IMAD.MOV.U32 R8, RZ, RZ, R21 ;  /* 0x000000ffff087224 */ /* 0x000fe200078e0015 */
[----:B------:R-:W2:Y:S01]  /*12040*/  S2R R19, SR_CTAID.Y ;  /* 0x0000000000137919 */ /* 0x000ea20000002600 */
[----:B------:R-:W-:-:S04]  /*12050*/  IMAD.MOV.U32 R9, RZ, RZ, R23 ;  /* 0x000000ffff097224 */ /* 0x000fc800078e0017 */
[----:B------:R-:W4:Y:S08]  /*12060*/  LDC R20, c[0x0][0x144] ;  /* 0x00005100ff147b82 */ /* 0x000f300000000800 */
[----:B------:R-:W2:Y:S08]  /*12070*/  LDC R12, c[0x0][0x630] ;  /* 0x00018c00ff0c7b82 */ /* 0x000eb00000000800 */
[----:B------:R-:W2:Y:S01]  /*12080*/  LDC.64 R14, c[0x0][0x620] ;  /* 0x00018800ff0e7b82 */ /* 0x000ea20000000a00 */
[----:B-1----:R-:W-:-:S04]  /*12090*/  ISETP.NE.U32.AND P0, PT, R10, RZ, PT ;  /* 0x000000ff0a00720c */ /* 0x002fc80003f05070 */
[----:B------:R-:W-:Y:S02]  /*120a0*/  ISETP.NE.AND.EX P0, PT, R11, RZ, PT, P0 ;  /* 0x000000ff0b00720c */ /* 0x000fe40003f05300 */
[----:B0-----:R-:W-:-:S05]  /*120b0*/  I2FP.F32.U32 R0, R17 ;  /* 0x0000001100007245 */ /* 0x001fca0000201000 */
[----:B------:R-:W-:-:S04]  /*120c0*/  FMUL R0, R0, UR4 ;  /* 0x0000000400007c20 */ /* 0x000fc80008400000 */
[----:B------:R0:W1:Y:S02]  /*120d0*/  F2I.U32.TRUNC.NTZ R18, R0 ;  /* 0x0000000000127305 */ /* 0x000064000020f000 */
[----:B----4-:R-:W-:Y:S05]  /*120e0*/  @!P0 BRA `(.L_x_465) ;  /* 0x0000000000288947 */ /* 0x010fea0003800000 */
[----:B0-----:R-:W0:Y:S02]  /*120f0*/  LDC R0, c[0x0][0x634] ;  /* 0x00018d00ff007b82 */ /* 0x001e240000000800 */
        /* <DEDUP_REMOVED lines=9> */
.L_x_465:
[-CC-:B--2---:R-:W-:Y:S01]  /*12190*/  SHF.R.U64 R27, R8, R12.reuse, R9.reuse ;  /* 0x0000000c081b7219 */ /* 0x184fe20000001209 */
[----:B------:R-:W2:Y:S01]  /*121a0*/  LDC.64 R24, c[0x0][0x640] ;  /* 0x00019000ff187b82 */ /* 0x000ea20000000a00 */
[----:B0-----:R-:W-:Y:S01]  /*121b0*/  SHF.R.U32.HI R0, RZ, R12, R9 ;  /* 0x0000000cff007219 */ /* 0x001fe20000011609 */
[----:B------:R-:W-:Y:S01]  /*121c0*/  IMAD.MOV.U32 R4, RZ, RZ, R21 ;  /* 0x000000ffff047224 */ /* 0x000fe200078e0015 */
[----:B------:R-:W-:Y:S01]  /*121d0*/  IADD3 R3, P0, RZ, -R27, RZ ;  /* 0x8000001bff037210 */ /* 0x000fe20007f1e0ff */
[----:B-1----:R-:W-:Y:S01]  /*121e0*/  IMAD.MOV R18, RZ, RZ, -R18 ;  /* 0x000000ffff127224 */ /* 0x002fe200078e0a12 */
[----:B------:R-:W-:Y:S01]  /*121f0*/  ULDC UR4, c[0x0][0x154] ;  /* 0x0000550000047ab9 */ /* 0x000fe20000000800 */
[----:B------:R-:W-:Y:S02]  /*12200*/  IMAD.MOV.U32 R7, RZ, RZ, 0x1 ;  /* 0x00000001ff077424 */ /* 0x000fe400078e00ff */
[----:B------:R-:W0:Y:S01]  /*12210*/  LDC R6, c[0x0][0x618] ;  /* 0x00018600ff067b82 */ /* 0x000e220000000800 */
[----:B------:R-:W-:-:S02]  /*12220*/  IMAD.X R5, RZ, RZ, ~R0, P0 ;  /* 0x000000ffff057224 */ /* 0x000fc400000e0e00 */
[----:B------:R-:W-:Y:S02]  /*12230*/  IMAD R17, R20, R18, R17 ;  /* 0x0000001214117224 */ /* 0x000fe400078e0211 */
[-C--:B------:R-:W-:Y:S02]  /*12240*/  IMAD R0, R5, R14.reuse, RZ ;  /* 0x0000000e05007224 */ /* 0x080fe400078e02ff */
[----:B------:R-:W-:Y:S01]  /*12250*/  IMAD.MOV.U32 R5, RZ, RZ, R23 ;  /* 0x000000ffff057224 */ /* 0x000fe200078e0017 */
[----:B------:R-:W1:Y:S01]  /*12260*/  LDC R8, c[0x0][0x608] ;  /* 0x00018200ff087b82 */ /* 0x000e620000000800 */
[----:B------:R-:W-:-:S04]  /*12270*/  IMAD.WIDE.U32 R4, R3, R14, R4 ;  /* 0x0000000e03047225 */ /* 0x000fc800078e0004 */
[----:B------:R-:W-:-:S03]  /*12280*/  IMAD R3, R3, R15, R0 ;  /* 0x0000000f03037224 */ /* 0x000fc600078e0200 */
[----:B------:R-:W4:Y:S01]  /*12290*/  LDC R22, c[0x0][0x658] ;  /* 0x00019600ff167b82 */ /* 0x000f220000000800 */
[----:B------:R-:W-:Y:S01]  /*122a0*/  I2FP.F32.U32 R0, R19 ;  /* 0x0000001300007245 */ /* 0x000fe20000201000 */
[----:B------:R-:W-:Y:S01]  /*122b0*/  IMAD.IADD R3, R5, 0x1, R3 ;  /* 0x0000000105037824 */ /* 0x000fe200078e0203 */
[----:B--2---:R-:W-:Y:S01]  /*122c0*/  ISETP.NE.U32.AND P0, PT, R24, RZ, PT ;  /* 0x000000ff1800720c */ /* 0x004fe20003f05070 */
[----:B------:R-:W-:Y:S02]  /*122d0*/  IMAD.MOV.U32 R5, RZ, RZ, -0x1 ;  /* 0xffffffffff057424 */ /* 0x000fe400078e00ff */
[----:B------:R-:W-:Y:S02]  /*122e0*/  FMUL R0, R0, UR4 ;  /* 0x0000000400007c20 */ /* 0x000fe40008400000 */
[----:B------:R-:W2:Y:S01]  /*122f0*/  LDC R18, c[0x0][0x148] ;  /* 0x00005200ff127b82 */ /* 0x000ea20000000800 */
[----:B0-----:R-:W-:Y:S01]  /*12300*/  SHF.R.U64 R12, R4, R6, R3 ;  /* 0x00000006040c7219 */ /* 0x001fe20000001203 */
[----:B------:R0:W0:Y:S01]  /*12310*/  F2I.U32.TRUNC.NTZ R13, R0 ;  /* 0x00000000000d7305 */ /* 0x000022000020f000 */
[----:B------:R-:W-:-:S02]  /*12320*/  ISETP.NE.AND.EX P0, PT, R25, RZ, PT, P0 ;  /* 0x000000ff1900720c */ /* 0x000fc40003f05300 */
[----:B------:R-:W-:-:S03]  /*12330*/  SHF.R.U32.HI R3, RZ, R6, R3 ;  /* 0x00000006ff037219 */ /* 0x000fc60000011603 */
[----:B------:R-:W0:Y:S01]  /*12340*/  LDC R15, c[0x0][0x600] ;  /* 0x00018000ff0f7b82 */ /* 0x000e220000000800 */
[-CC-:B-1----:R-:W-:Y:S02]  /*12350*/  SHF.R.U64 R10, R12, R8.reuse, R3.reuse ;  /* 0x000000080c0a7219 */ /* 0x182fe40000001203 */
[----:B------:R-:W-:-:S05]  /*12360*/  SHF.R.U32.HI R3, RZ, R8, R3 ;  /* 0x00000008ff037219 */ /* 0x000fca0000011603 */
[----:B------:R-:W1:Y:S01]  /*12370*/  LDC R20, c[0x0][0x648] ;  /* 0x00019200ff147b82 */ /* 0x000e620000000800 */
[-C--:B----4-:R-:W-:Y:S02]  /*12380*/  SHF.L.U32 R4, R5, R22.reuse, RZ ;  /* 0x0000001605047219 */ /* 0x090fe400000006ff */
[-CC-:B------:R-:W-:Y:S02]  /*12390*/  SHF.R.U64 R14, R10, R22.reuse, R3.reuse ;  /* 0x000000160a0e7219 */ /* 0x180fe40000001203 */
[----:B------:R-:W-:Y:S02]  /*123a0*/  SHF.R.U32.HI R5, RZ, R22, R3 ;  /* 0x00000016ff057219 */ /* 0x000fe40000011603 */
[----:B------:R-:W-:Y:S01]  /*123b0*/  LOP3.LUT R21, RZ, R4, RZ, 0x33, !PT ;  /* 0x00000004ff157212 */ /* 0x000fe200078e33ff */
[----:B------:R-:W4:Y:S01]  /*123c0*/  LDC R23, c[0x0][0x638] ;  /* 0x00018e00ff177b82 */ /* 0x000f220000000800 */
[----:B------:R-:W-:Y:S01]  /*123d0*/  SHF.L.U32 R22, R7, R22, RZ ;  /* 0x0000001607167219 */ /* 0x000fe200000006ff */
[----:B------:R-:W-:-:S06]  /*123e0*/  IMAD.MOV.U32 R4, RZ, RZ, R14 ;  /* 0x000000ffff047224 */ /* 0x000fcc00078e000e */
[----:B------:R-:W0:Y:S01]  /*123f0*/  LDC R26, c[0x0][0x610] ;  /* 0x00018400ff1a7b82 */ /* 0x000e220000000800 */
[----:B------:R-:W-:Y:S05]  /*12400*/  @!P0 BRA `(.L_x_466) ;  /* 0x0000000000288947 */ /* 0x000fea0003800000 */
[----:B------:R-:W3:Y:S02]  /*12410*/  LDC R3, c[0x0][0x64c] ;  /* 0x00019300ff037b82 */ /* 0x000ee40000000800 */
[----:B---3--:R-:W-:-:S05]  /*12420*/  IADD3 R3, P0, R14, R3, RZ ;  /* 0x000000030e037210 */ /* 0x008fca0007f1e0ff */
        /* <DEDUP_REMOVED lines=8> */
.L_x_466:
[----:B------:R-:W3:Y:S01]  /*124b0*/  LDC R3, c[0x0][0x65c] ;  /* 0x00019700ff037b82 */ /* 0x000ee20000000800 */
[----:B01----:R-:W-:Y:S01]  /*124c0*/  SHF.R.U64 R0, R4, R20, R5 ;  /* 0x0000001404007219 */ /* 0x003fe20000001205 */
[----:B------:R-:W-:Y:S01]  /*124d0*/  VIADD R7, R15, 0xffffffff ;  /* 0xffffffff0f077836 */ /* 0x000fe20000000000 */
[----:B------:R-:W-:Y:S01]  /*124e0*/  LOP3.LUT R5, R10, R21, RZ, 0xc0, !PT ;  /* 0x000000150a057212 */ /* 0x000fe200078ec0ff */
[----:B------:R-:W-:Y:S01]  /*124f0*/  IMAD.MOV R13, RZ, RZ, -R13 ;  /* 0x000000ffff0d7224 */ /* 0x000fe200078e0a0d */
[----:B------:R-:W-:Y:S02]  /*12500*/  R2UR UR40, R27 ;  /* 0x000000001b2872ca */ /* 0x000fe400000e0000 */
[----:B------:R-:W-:Y:S02]  /*12510*/  LOP3.LUT R12, R12, R7, RZ, 0xc0, !PT ;  /* 0x000000070c0c7212 */ /* 0x000fe400078ec0ff */
[----:B---3--:R-:W-:Y:S01]  /*12520*/  ISETP.NE.AND P0, PT, R3, 0x1, PT ;  /* 0x000000010300780c */ /* 0x008fe20003f05270 */
[----:B------:R-:W-:-:S02]  /*12530*/  IMAD.MOV R3, RZ, RZ, -R0 ;  /* 0x000000ffff037224 */ /* 0x000fc400078e0a00 */
[----:B------:R-:W-:Y:S02]  /*12540*/  IMAD R0, R22, R0, R5 ;  /* 0x0000000016007224 */ /* 0x000fe400078e0205 */
[----:B----4-:R-:W-:-:S04]  /*12550*/  IMAD R3, R3, R23, R14 ;  /* 0x0000001703037224 */ /* 0x010fc800078e020e */
[----:B------:R-:W-:-:S04]  /*12560*/  IMAD R3, R3, R15, R12 ;  /* 0x0000000f03037224 */ /* 0x000fc800078e020c */
[----:B--2---:R-:W-:-:S04]  /*12570*/  @P0 IMAD R17, R18, R13, R19 ;  /* 0x0000000d12110224 */ /* 0x004fc800078e0213 */
[----:B------:R-:W-:-:S05]  /*12580*/  IMAD R0, R0, R26, R17 ;  /* 0x0000001a00007224 */ /* 0x000fca00078e0211 */
[----:B------:R-:W-:Y:S02]  /*12590*/  SEL R4, R3, R0, !P0 ;  /* 0x0000000003047207 */ /* 0x000fe40004000000 */
[----:B------:R-:W-:Y:S02]  /*125a0*/  SEL R0, R0, R3, !P0 ;  /* 0x0000000300007207 */ /* 0x000fe40004000000 */
[----:B------:R-:W-:Y:S02]  /*125b0*/  R2UR UR39, R4 ;  /* 0x00000000042772ca */ /* 0x000fe400000e0000 */
[----:B------:R-:W-:Y:S01]  /*125c0*/  R2UR UR43, R0 ;  /* 0x00000000002b72ca */ /* 0x000fe200000e0000 */
[----:B------:R-:W-:-:S14]  /*125d0*/  IMAD.MOV.U32 R0, RZ, RZ, 0x1 ;  /* 0x00000001ff007424 */ /* 0x000fdc00078e00ff */
.L_x_464:
[----:B------:R-:W-:-:S13]  /*125e0*/  LOP3.LUT P0, RZ, R0, 0xff, RZ, 0xc0, !PT ;  /* 0x000000ff00ff7812 */ /* 0x000fda000780c0ff */
[----:B------:R-:W-:Y:S05]  /*125f0*/  @P0 BRA `(.L_x_467) ;  /* 0xfffffee800b80947 */ /* 0x000fea000383ffff */
[----:B------:R-:W-:Y:S05]  /*12600*/  EXIT ;  /* 0x000000000000794d */ /* 0x000fea0003800000 */
.L_x_4:
[----:B------:R-:W2:Y:S01]  /*12610*/  LDL R17, [R1+0x78] ;  /* 0x0000780001117983 */ /* 0x000ea20000100800 */
[----:B------:R-:W-:-:S03]  /*12620*/  ULDC.64 UR4, c[0x0][0x650] ;  /* 0x0001940000047ab9 */ /* 0x000fc60000000a00 */
[----:B------:R-:W3:Y:S01]  /*12630*/  LDL R18, [R1+0x64] ;  /* 0x0000640001127983 */ /* 0x000ee20000100800 */
[----:B------:R-:W-:Y:S01]  /*12640*/  PRMT R6, RZ, 0x7610, R6 ;  /* 0x00007610ff067816 */ /* 0x000fe20000000006 */
[----:B------:R-:W-:Y:S02]  /*12650*/  IMAD.MOV.U32 R5, RZ, RZ, -0x1 ;  /* 0xffffffffff057424 */ /* 0x000fe400078e00ff */
[----:B------:R-:W-:Y:S02]  /*12660*/  IMAD.MOV.U32 R4, RZ, RZ, -0x1 ;  /* 0xffffffffff047424 */ /* 0x000fe400078e00ff */
[----:B------:R-:W-:Y:S01]  /*12670*/  IMAD.MOV.U32 R9, RZ, RZ, -0x1 ;  /* 0xffffffffff097424 */ /* 0x000fe200078e00ff */
[----:B--2---:R-:W-:-:S04]  /*12680*/  ISETP.GE.U32.AND P0, PT, R17, UR4, PT ;  /* 0x0000000411007c0c */ /* 0x004fc8000bf06070 */
[----:B---3--:R-:W-:-:S13]  /*12690*/  ISETP.GE.U32.AND.EX P0, PT, R18, UR5, PT, P0 ;  /* 0x0000000512007c0c */ /* 0x008fda000bf06100 */
        /* <DEDUP_REMOVED lines=19> */
.L_x_469:
[--C-:B------:R-:W-:Y:S01]  /*127d0*/  SHF.R.U64 R10, R8, R12, R9.reuse ;  /* 0x0000000c080a7219 */ /* 0x100fe20000001209 */
[----:B------:R-:W-:Y:S01]  /*127e0*/  IMAD.MOV.U32 R5, RZ, RZ, R18 ;  /* 0x000000ffff057224 */ /* 0x000fe200078e0012 */
[----:B------:R-:W-:Y:S01]  /*127f0*/  I2FP.F32.U32 R6, R2 ;  /* 0x0000000200067245 */ /* 0x000fe20000201000 */
[----:B------:R-:W0:Y:S01]  /*12800*/  LDC R16, c[0x0][0x618] ;  /* 0x00018600ff107b82 */ /* 0x000e220000000800 */
[----:B------:R-:W-:Y:S01]  /*12810*/  SHF.R.U32.HI R3, RZ, R12, R9 ;  /* 0x0000000cff037219 */ /* 0x000fe20000011609 */
[----:B------:R-:W-:Y:S01]  /*12820*/  ULDC UR4, c[0x0][0x150] ;  /* 0x0000540000047ab9 */ /* 0x000fe20000000800 */
[----:B------:R-:W-:Y:S01]  /*12830*/  IADD3 R7, P0, RZ, -R10, RZ ;  /* 0x8000000aff077210 */ /* 0x000fe20007f1e0ff */
[----:B------:R-:W-:Y:S01]  /*12840*/  FMUL R9, R6, UR4 ;  /* 0x0000000406097c20 */ /* 0x000fe20008400000 */
[----:B------:R-:W-:Y:S01]  /*12850*/  IMAD.MOV.U32 R4, RZ, RZ, R17 ;  /* 0x000000ffff047224 */ /* 0x000fe200078e0011 */
[----:B------:R-:W-:Y:S02]  /*12860*/  ULDC UR4, c[0x0][0x154] ;  /* 0x0000550000047ab9 */ /* 0x000fe40000000800 */
[----:B------:R-:W1:Y:S01]  /*12870*/  LDC.64 R18, c[0x0][0x640] ;  /* 0x00019000ff127b82 */ /* 0x000e620000000a00 */
[----:B------:R-:W-:Y:S01]  /*12880*/  IMAD.X R3, RZ, RZ, ~R3, P0 ;  /* 0x000000ffff037224 */ /* 0x000fe200000e0e03 */
[----:B------:R-:W2:Y:S01]  /*12890*/  F2I.U32.TRUNC.NTZ R9, R9 ;  /* 0x0000000900097305 */ /* 0x000ea2000020f000 */
[----:B------:R-:W-:-:S04]  /*128a0*/  IMAD.WIDE.U32 R4, R7, R14, R4 ;  /* 0x0000000e07047225 */ /* 0x000fc800078e0004 */
[----:B------:R-:W-:Y:S01]  /*128b0*/  IMAD R6, R3, R14, RZ ;  /* 0x0000000e03067224 */ /* 0x000fe200078e02ff */
[----:B------:R-:W3:Y:S03]  /*128c0*/  LDC R11, c[0x0][0x144] ;  /* 0x00005100ff0b7b82 */ /* 0x000ee60000000800 */
[----:B------:R-:W-:Y:S02]  /*128d0*/  IMAD R3, R7, R15, R6 ;  /* 0x0000000f07037224 */ /* 0x000fe400078e0206 */
[----:B------:R-:W-:Y:S02]  /*128e0*/  IMAD.MOV.U32 R6, RZ, RZ, -0x1 ;  /* 0xffffffffff067424 */ /* 0x000fe400078e00ff */
[----:B------:R-:W-:Y:S01]  /*128f0*/  IMAD.IADD R3, R5, 0x1, R3 ;  /* 0x0000000105037824 */ /* 0x000fe200078e0203 */
[----:B------:R-:W4:Y:S01]  /*12900*/  LDC R12, c[0x0][0x608] ;  /* 0x00018200ff0c7b82 */ /* 0x000f220000000800 */
[----:B------:R-:W-:-:S03]  /*12910*/  I2FP.F32.U32 R5, R0 ;  /* 0x0000000000057245 */ /* 0x000fc60000201000 */
[-C--:B0-----:R-:W-:Y:S01]  /*12920*/  SHF.R.U64 R8, R4, R16.reuse, R3 ;  /* 0x0000001004087219 */ /* 0x081fe20000001203 */
[----:B--2---:R-:W-:Y:S01]  /*12930*/  IMAD.MOV R4, RZ, RZ, -R9 ;  /* 0x000000ffff047224 */ /* 0x004fe200078e0a09 */
[----:B------:R-:W-:Y:S01]  /*12940*/  SHF.R.U32.HI R3, RZ, R16, R3 ;  /* 0x00000010ff037219 */ /* 0x000fe20000011603 */
[----:B------:R-:W-:Y:S01]  /*12950*/  FMUL R5, R5, UR4 ;  /* 0x0000000405057c20 */ /* 0x000fe20008400000 */
[----:B------:R-:W0:Y:S01]  /*12960*/  LDC R7, c[0x0][0x658] ;  /* 0x00019600ff077b82 */ /* 0x000e220000000800 */
[----:B-1----:R-:W-:-:S04]  /*12970*/  ISETP.NE.U32.AND P0, PT, R18, RZ, PT ;  /* 0x000000ff1200720c */ /* 0x002fc80003f05070 */
[----:B------:R-:W-:-:S03]  /*12980*/  ISETP.NE.AND.EX P0, PT, R19, RZ, PT, P0 ;  /* 0x000000ff1300720c */ /* 0x000fc60003f05300 */
[----:B------:R-:W1:Y:S01]  /*12990*/  LDC R15, c[0x0][0x148] ;  /* 0x00005200ff0f7b82 */ /* 0x000e620000000800 */
[----:B---3--:R-:W-:Y:S02]  /*129a0*/  IMAD R17, R11, R4, R2 ;  /* 0x000000040b117224 */ /* 0x008fe400078e0202 */
[----:B------:R-:W-:-:S05]  /*129b0*/  IMAD.MOV.U32 R4, RZ, RZ, 0x1 ;  /* 0x00000001ff047424 */ /* 0x000fca00078e00ff */
[----:B------:R-:W2:Y:S01]  /*129c0*/  LDC R14, c[0x0][0x600] ;  /* 0x00018000ff0e7b82 */ /* 0x000ea20000000800 */
[-CC-:B----4-:R-:W-:Y:S02]  /*129d0*/  SHF.R.U64 R11, R8, R12.reuse, R3.reuse ;  /* 0x0000000c080b7219 */ /* 0x190fe40000001203 */
[----:B------:R-:W-:Y:S02]  /*129e0*/  SHF.R.U32.HI R2, RZ, R12, R3 ;  /* 0x0000000cff027219 */ /* 0x000fe40000011603 */
[----:B------:R3:W4:Y:S03]  /*129f0*/  F2I.U32.TRUNC.NTZ R12, R5 ;  /* 0x00000005000c7305 */ /* 0x000726000020f000 */
[----:B------:R-:W1:Y:S01]  /*12a00*/  LDC R20, c[0x0][0x648] ;  /* 0x00019200ff147b82 */ /* 0x000e620000000800 */
[-C--:B0-----:R-:W-:Y:S02]  /*12a10*/  SHF.R.U64 R13, R11, R7.reuse, R2 ;  /* 0x000000070b0d7219 */ /* 0x081fe40000001202 */
[----:B------:R-:W-:-:S02]  /*12a20*/  SHF.L.U32 R6, R6, R7, RZ ;  /* 0x0000000706067219 */ /* 0x000fc400000006ff */
[-C--:B------:R-:W-:Y:S01]  /*12a30*/  SHF.R.U32.HI R3, RZ, R7.reuse, R2 ;  /* 0x00000007ff037219 */ /* 0x080fe20000011602 */
[----:B------:R-:W-:Y:S01]  /*12a40*/  IMAD.MOV.U32 R2, RZ, RZ, R13 ;  /* 0x000000ffff027224 */ /* 0x000fe200078e000d */
[----:B------:R-:W-:Y:S01]  /*12a50*/  SHF.L.U32 R16, R4, R7, RZ ;  /* 0x0000000704107219 */ /* 0x000fe200000006ff */
[----:B------:R-:W0:Y:S01]  /*12a60*/  LDC R21, c[0x0][0x638] ;  /* 0x00018e00ff157b82 */ /* 0x000e220000000800 */
[----:B------:R-:W-:-:S07]  /*12a70*/  LOP3.LUT R22, RZ, R6, RZ, 0x33, !PT ;  /* 0x00000006ff167212 */ /* 0x000fce00078e33ff */
[----:B------:R-:W0:Y:S01]  /*12a80*/  LDC R23, c[0x0][0x610] ;  /* 0x00018400ff177b82 */ /* 0x000e220000000800 */
[----:B---34-:R-:W-:Y:S05]  /*12a90*/  @!P0 BRA `(.L_x_470) ;  /* 0x0000000000288947 */ /* 0x018fea0003800000 */
        /* <DEDUP_REMOVED lines=10> */
.L_x_470:
[----:B------:R-:W3:Y:S01]  /*12b40*/  LDC R4, c[0x0][0x65c] ;  /* 0x00019700ff047b82 */ /* 0x000ee20000000800 */
[----:B-1----:R-:W-:Y:S01]  /*12b50*/  SHF.R.U64 R3, R2, R20, R3 ;  /* 0x0000001402037219 */ /* 0x002fe20000001203 */
[----:B--2---:R-:W-:Y:S01]  /*12b60*/  VIADD R5, R14, 0xffffffff ;  /* 0xffffffff0e057836 */ /* 0x004fe20000000000 */
[----:B------:R-:W-:Y:S01]  /*12b70*/  LOP3.LUT R2, R11, R22, RZ, 0xc0, !PT ;  /* 0x000000160b027212 */ /* 0x000fe200078ec0ff */
[----:B------:R-:W-:Y:S02]  /*12b80*/  IMAD.MOV R12, RZ, RZ, -R12 ;  /* 0x000000ffff0c7224 */ /* 0x000fe400078e0a0c */
[----:B------:R-:W-:Y:S02]  /*12b90*/  IMAD.MOV.U32 R6, RZ, RZ, 0x1 ;  /* 0x00000001ff067424 */ /* 0x000fe400078e00ff */
[----:B------:R-:W-:Y:S02]  /*12ba0*/  IMAD R2, R16, R3, R2 ;  /* 0x0000000310027224 */ /* 0x000fe400078e0202 */
[----:B------:R-:W-:Y:S01]  /*12bb0*/  IMAD.MOV.U32 R9, RZ, RZ, R10 ;  /* 0x000000ffff097224 */ /* 0x000fe200078e000a */
[----:B---3--:R-:W-:Y:S01]  /*12bc0*/  ISETP.NE.AND P0, PT, R4, 0x1, PT ;  /* 0x000000010400780c */ /* 0x008fe20003f05270 */
[----:B------:R-:W-:Y:S01]  /*12bd0*/  IMAD.MOV R4, RZ, RZ, -R3 ;  /* 0x000000ffff047224 */ /* 0x000fe200078e0a03 */
[----:B------:R-:W-:-:S11]  /*12be0*/  LOP3.LUT R3, R8, R5, RZ, 0xc0, !PT ;  /* 0x0000000508037212 */ /* 0x000fd600078ec0ff */
[----:B------:R-:W-:Y:S02]  /*12bf0*/  @P0 IMAD R17, R15, R12, R0 ;  /* 0x0000000c0f110224 */ /* 0x000fe400078e0200 */
[----:B0-----:R-:W-:Y:S02]  /*12c00*/  IMAD R0, R4, R21, R13 ;  /* 0x0000001504007224 */ /* 0x001fe400078e020d */
[----:B------:R-:W-:Y:S02]  /*12c10*/  IMAD R5, R2, R23, R17 ;  /* 0x0000001702057224 */ /* 0x000fe400078e0211 */
[----:B------:R-:W-:-:S05]  /*12c20*/  IMAD R0, R0, R14, R3 ;  /* 0x0000000e00007224 */ /* 0x000fca00078e0203 */
[----:B------:R-:W-:Y:S02]  /*12c30*/  SEL R4, R0, R5, !P0 ;  /* 0x0000000500047207 */ /* 0x000fe40004000000 */
[----:B------:R-:W-:-:S07]  /*12c40*/  SEL R5, R5, R0, !P0 ;  /* 0x0000000005057207 */ /* 0x000fce0004000000 */
.L_x_468:
[----:B------:R-:W-:-:S08]  /*12c50*/  NOP ;  /* 0x0000000000007918 */ /* 0x000fd00000000000 */
[----:B------:R-:W0:-:S00]  /*12c60*/  USETMAXREG.DEALLOC.CTAPOOL 0x18 ;  /* 0x00000018000079c8 */ /* 0x000e0000080e0500 */
[----:B------:R-:W-:-:S13]  /*12c70*/  ISETP.NE.AND P0, PT, RZ, UR8, PT ;  /* 0x00000008ff007c0c */ /* 0x000fda000bf05270 */
[----:B------:R-:W-:Y:S05]  /*12c80*/  @P0 EXIT ;  /* 0x000000000000094d */ /* 0x000fea0003800000 */
[----:B0-----:R-:W-:Y:S01]  /*12c90*/  LOP3.LUT P0, RZ, R6, 0xff, RZ, 0xc0, !PT ;  /* 0x000000ff06ff7812 */ /* 0x001fe2000780c0ff */
[----:B------:R-:W-:Y:S02]  /*12ca0*/  IMAD.MOV.U32 R0, RZ, RZ, 0x1 ;  /* 0x00000001ff007424 */ /* 0x000fe400078e00ff */
[----:B------:R-:W-:-:S10]  /*12cb0*/  IMAD.MOV.U32 R6, RZ, RZ, RZ ;  /* 0x000000ffff067224 */ /* 0x000fd400078e00ff */
[----:B------:R-:W-:Y:S05]  /*12cc0*/  @!P0 BRA `(.L_x_471) ;  /* 0x0000000c005c8947 */ /* 0x000fea0003800000 */
[----:B------:R-:W0:Y:S01]  /*12cd0*/  S2R R2, SR_TID.X ;  /* 0x0000000000027919 */ /* 0x000e220000002100 */
[----:B------:R-:W-:Y:S01]  /*12ce0*/  ULDC UR4, c[0x0][0x28c] ;  /* 0x0000a30000047ab9 */ /* 0x000fe20000000800 */
[----:B------:R-:W-:Y:S01]  /*12cf0*/  ULDC UR6, c[0x0][0x658] ;  /* 0x0001960000067ab9 */ /* 0x000fe20000000800 */
[----:B------:R-:W-:Y:S01]  /*12d00*/  UIADD3 UR10, UR4, 0xf, URZ ;  /* 0x0000000f040a7890 */ /* 0x000fe2000fffe03f */
[----:B------:R-:W-:Y:S01]  /*12d10*/  BSSY B0, `(.L_x_471) ;  /* 0x00000d2000007945 */ /* 0x000fe20003800000 */
[----:B------:R-:W-:Y:S01]  /*12d20*/  UMOV UR7, 0xffffffff ;  /* 0xffffffff00077882 */ /* 0x000fe20000000000 */
[----:B------:R-:W-:Y:S01]  /*12d30*/  ULDC UR5, c[0x0][0x600] ;  /* 0x0001800000057ab9 */ /* 0x000fe20000000800 */
[----:B------:R-:W-:Y:S01]  /*12d40*/  UMOV UR9, 0x1 ;  /* 0x0000000100097882 */ /* 0x000fe20000000000 */
[----:B------:R-:W-:Y:S01]  /*12d50*/  USHF.L.U32 UR7, UR7, UR6, URZ ;  /* 0x0000000607077299 */ /* 0x000fe2000800063f */
[----:B------:R-:W-:Y:S01]  /*12d60*/  IMAD.MOV.U32 R8, RZ, RZ, 0x1 ;  /* 0x00000001ff087424 */ /* 0x000fe200078e00ff */
[----:B------:R-:W-:Y:S01]  /*12d70*/  UIADD3 UR4, UR5, -0x1, URZ ;  /* 0xffffffff05047890 */ /* 0x000fe2000fffe03f */
[----:B------:R-:W-:Y:S01]  /*12d80*/  IMAD.MOV.U32 R0, RZ, RZ, 0x1 ;  /* 0x00000001ff007424 */ /* 0x000fe200078e00ff */
[----:B------:R-:W-:Y:S01]  /*12d90*/  USHF.R.S32.HI UR11, URZ, 0x1f, UR10 ;  /* 0x0000001f3f0b7899 */ /* 0x000fe2000801140a */
[----:B------:R-:W-:Y:S01]  /*12da0*/  IMAD.MOV.U32 R6, RZ, RZ, RZ ;  /* 0x000000ffff067224 */ /* 0x000fe200078e00ff */
[----:B------:R-:W-:Y:S01]  /*12db0*/  ULDC UR8, c[0x0][0xc] ;  /* 0x0000030000087ab9 */ /* 0x000fe20000000800 */
[----:B------:R-:W-:-:S02]  /*12dc0*/  USHF.L.U32 UR5, UR9, UR6, URZ ;  /* 0x0000000609057299 */ /* 0x000fc4000800063f */
[----:B------:R-:W-:Y:S01]  /*12dd0*/  ULEA.HI UR11, UR11, UR10, URZ, 0x4 ;  /* 0x0000000a0b0b7291 */ /* 0x000fe2000f8f203f */
[----:B------:R-:W-:Y:S01]  /*12de0*/  ULDC UR9, c[0x0][0x10] ;  /* 0x0000040000097ab9 */ /* 0x000fe20000000800 */
[----:B------:R-:W-:Y:S02]  /*12df0*/  ULOP3.LUT UR6, URZ, UR7, URZ, 0x33, !UPT ;  /* 0x000000073f067292 */ /* 0x000fe4000f8e333f */
[----:B------:R-:W-:Y:S01]  /*12e00*/  UIMAD.WIDE.U32 UR8, UR8, UR9, URZ ;  /* 0x00000009080872a5 */ /* 0x000fe2000f8e003f */
[----:B------:R-:W-:Y:S01]  /*12e10*/  ULDC UR7, c[0x0][0x14] ;  /* 0x0000050000077ab9 */ /* 0x000fe20000000800 */
[----:B------:R-:W-:Y:S02]  /*12e20*/  USHF.R.S32.HI UR19, URZ, 0x4, UR11 ;  /* 0x000000043f137899 */ /* 0x000fe4000801140b */
[----:B------:R-:W-:Y:S02]  /*12e30*/  UIMAD.WIDE.U32 UR22, UR8, UR7, URZ ;  /* 0x00000007081672a5 */ /* 0x000fe4000f8e003f */
[----:B------:R-:W-:-:S02]  /*12e40*/  UIMAD UR13, UR9, UR7, URZ ;  /* 0x00000007090d72a4 */ /* 0x000fc4000f8e023f */
[----:B------:R-:W-:Y:S01]  /*12e50*/  ULOP3.LUT UR21, UR38, 0x2, URZ, 0xfc, !UPT ;  /* 0x0000000226157892 */ /* 0x000fe2000f8efc3f */
[C---:B0-----:R-:W-:Y:S01]  /*12e60*/  LOP3.LUT P2, RZ, R2.reuse, 0x7f, RZ, 0xc0, !PT ;  /* 0x0000007f02ff7812 */ /* 0x041fe2000784c0ff */
[----:B------:R-:W-:Y:S01]  /*12e70*/  UIADD3 UR13, UR23, UR13, URZ ;  /* 0x0000000d170d7290 */ /* 0x000fe2000fffe03f */
[----:B------:R-:W-:Y:S01]  /*12e80*/  LOP3.LUT P0, RZ, R2, 0x1f, RZ, 0xc0, !PT ;  /* 0x0000001f02ff7812 */ /* 0x000fe2000780c0ff */
[----:B------:R-:W-:Y:S01]  /*12e90*/  UIADD3 UR26, UR19, 0x1, URZ ;  /* 0x00000001131a7890 */ /* 0x000fe2000fffe03f */
[----:B------:R-:W-:Y:S02]  /*12ea0*/  ULDC.64 UR24, c[0x0][0x198] ;  /* 0x0000660000187ab9 */ /* 0x000fe40000000a00 */
[----:B------:R-:W-:-:S13]  /*12eb0*/  PLOP3.LUT P0, PT, P0, P2, PT, 0x8a, 0x0 ;  /* 0x000000000000781c */ /* 0x000fda0000705172 */
.L_x_483:
[----:B------:R-:W-:-:S03]  /*12ec0*/  UMOV UR7, 0xffffffff ;  /* 0xffffffff00077882 */ /* 0x000fc60000000000 */
[----:B------:R-:W-:Y:S05]  /*12ed0*/  BRA.DIV UR7, `(.L_x_472) ;  /* 0x0000001207c47947 */ /* 0x000fea000b800000 */
[----:B------:R-:W-:-:S13]  /*12ee0*/  ELECT P6, URZ, PT ;  /* 0x00000000003f782f */ /* 0x000fda00038c0000 */
.L_x_501:
[----:B------:R-:W0:Y:S01]  /*12ef0*/  LDC R2, c[0x0][0x28c] ;  /* 0x0000a300ff027b82 */ /* 0x000e220000000800 */
[----:B------:R-:W-:Y:S01]  /*12f00*/  BSSY B1, `(.L_x_473) ;  /* 0x0000038000017945 */ /* 0x000fe20003800000 */
[----:B0-----:R-:W-:-:S13]  /*12f10*/  ISETP.LT.OR P6, PT, R2, 0x1, !P6 ;  /* 0x000000010200780c */ /* 0x001fda00077c1670 */
[----:B------:R-:W-:Y:S05]  /*12f20*/  @P6 BRA `(.L_x_474) ;  /* 0x0000000000d46947 */ /* 0x000fea0003800000 */
[----:B------:R-:W-:Y:S02]  /*12f30*/  IMAD.SHL.U32 R2, R5, 0x200, RZ ;  /* 0x0000020005027824 */ /* 0x000fe400078e00ff */
[----:B------:R-:W-:Y:S02]  /*12f40*/  IMAD R4, R4, 0x70, RZ ;  /* 0x0000007004047824 */ /* 0x000fe400078e02ff */
[----:B------:R-:W-:Y:S02]  /*12f50*/  IMAD.MOV.U32 R13, RZ, RZ, RZ ;  /* 0x000000ffff0d7224 */ /* 0x000fe400078e00ff */
[----:B------:R-:W-:Y:S02]  /*12f60*/  IMAD.U32 R11, RZ, RZ, UR26 ;  /* 0x0000001aff0b7e24 */ /* 0x000fe4000f8e00ff */
[----:B------:R-:W-:Y:S02]  /*12f70*/  IMAD.MOV.U32 R3, RZ, RZ, R0 ;  /* 0x000000ffff037224 */ /* 0x000fe400078e0000 */
[----:B------:R-:W-:-:S07]  /*12f80*/  IMAD.MOV.U32 R5, RZ, RZ, R6 ;  /* 0x000000ffff057224 */ /* 0x000fce00078e0006 */
.L_x_478:
[----:B------:R-:W0:Y:S01]  /*12f90*/  S2R R10, SR_CgaCtaId ;  /* 0x00000000000a7919 */ /* 0x000e220000008800 */
[----:B------:R-:W-:-:S04]  /*12fa0*/  MOV R7, 0x400 ;  /* 0x0000040000077802 */ /* 0x000fc80000000f00 */
[----:B0-----:R-:W-:Y:S02]  /*12fb0*/  LEA R14, R10, R7, 0x18 ;  /* 0x000000070a0e7211 */ /* 0x001fe400078ec0ff */
[----:B------:R-:W-:Y:S01]  /*12fc0*/  SHF.L.U32 R7, R3, 0x1f, RZ ;  /* 0x0000001f03077819 */ /* 0x000fe200000006ff */
[----:B------:R-:W0:Y:S02]  /*12fd0*/  @!P2 LDC R10, c[0x0][0x500] ;  /* 0x00014000ff0aab82 */ /* 0x000e240000000800 */
[----:B------:R-:W-:-:S04]  /*12fe0*/  IMAD R12, R5, 0x8, R14 ;  /* 0x00000008050c7824 */ /* 0x000fc800078e020e */
[----:B------:R-:W1:Y:S02]  /*12ff0*/  SYNCS.PHASECHK.TRANS64.TRYWAIT P1, [R12+URZ+0x58], R7 ;  /* 0x000058070c0075a7 */ /* 0x000e64000802017f */
[----:B-1----:R-:W-:Y:S05]  /*13000*/  @!P1 BRA `(.L_x_475) ;  /* 0x0000001000989947 */ /* 0x002fea0003800000 */
.L_x_502:
[----:B------:R-:W-:Y:S01]  /*13010*/  UPRMT UR7, UR21, 0x9910, URZ ;  /* 0x0000991015077896 */ /* 0x000fe2000800003f */
[----:B0-----:R0:W-:Y:S03]  /*13020*/  @!P2 SYNCS.ARRIVE.TRANS64 RZ, [R12+URZ], R10 ;  /* 0x0000000a0cffa9a7 */ /* 0x0011e6000800003f */
[----:B------:R-:W-:-:S06]  /*13030*/  UISETP.NE.AND UP0, UPT, UR7, 0x2, UPT ;  /* 0x000000020700788c */ /* 0x000fcc000bf05270 */
[----:B------:R-:W-:-:S13]  /*13040*/  PLOP3.LUT P1, PT, PT, PT, UP0, 0x80, 0x0 ;  /* 0x000000000000781c */ /* 0x000fda0003f2f008 */
[----:B0-----:R-:W-:Y:S05]  /*13050*/  @P1 BRA `(.L_x_476) ;  /* 0x0000000000041947 */ /* 0x001fea0003800000 */
[----:B------:R-:W-:Y:S01]  /*13060*/  BPT.TRAP 0x1 ;  /* 0x000000040000795c */ /* 0x000fe20000300000 */
.L_x_476:
[----:B------:R-:W-:Y:S05]  /*13070*/  @P0 BRA `(.L_x_477) ;  /* 0x0000000000040947 */ /* 0x000fea0003800000 */
[----:B------:R-:W-:Y:S01]  /*13080*/  BPT.TRAP 0x1 ;  /* 0x000000040000795c */ /* 0x000fe20000300000 */
.L_x_477:
[C-C-:B-1----:R-:W-:Y:S01]  /*13090*/  IMAD R7, R5.reuse, 0x4000, R14.reuse ;  /* 0x0000400005077824 */ /* 0x142fe200078e020e */
[----:B------:R-:W-:Y:S01]  /*130a0*/  R2UR UR9, R12 ;  /* 0x000000000c0972ca */ /* 0x000fe200000e0000 */
[----:B------:R-:W-:Y:S01]  /*130b0*/  IMAD R14, R5, 0xe00, R14 ;  /* 0x00000e00050e7824 */ /* 0x000fe200078e020e */
[----:B------:R-:W-:Y:S01]  /*130c0*/  UIADD3 UR14, UP0, UR24, 0xf0, URZ ;  /* 0x000000f0180e7890 */ /* 0x000fe2000ff1e03f */
[----:B------:R-:W-:Y:S01]  /*130d0*/  VIADD R11, R11, 0xffffffff ;  /* 0xffffffff0b0b7836 */ /* 0x000fe20000000000 */
[----:B------:R-:W-:Y:S01]  /*130e0*/  R2UR UR7, R7 ;  /* 0x00000000070772ca */ /* 0x000fe200000e0000 */
[----:B------:R-:W-:Y:S01]  /*130f0*/  UIADD3 UR28, UP1, UR24, 0x1f0, URZ ;  /* 0x000001f0181c7890 */ /* 0x000fe2000ff3e03f */
[----:B------:R-:W-:Y:S01]  /*13100*/  R2UR UR8, R14 ;  /* 0x000000000e0872ca */ /* 0x000fe200000e0000 */
[----:B------:R-:W-:Y:S01]  /*13110*/  UIADD3.X UR15, URZ, UR25, URZ, UP0, !UPT ;  /* 0x000000193f0f7290 */ /* 0x000fe200087fe43f */
[----:B------:R-:W-:Y:S01]  /*13120*/  R2UR UR11, R2 ;  /* 0x00000000020b72ca */ /* 0x000fe200000e0000 */
[----:B------:R-:W-:Y:S01]  /*13130*/  VIADD R5, R5, 0x1 ;  /* 0x0000000105057836 */ /* 0x000fe20000000000 */
[----:B------:R-:W-:Y:S01]  /*13140*/  R2UR UR10, R13 ;  /* 0x000000000d0a72ca */ /* 0x000fe200000e0000 */
[----:B------:R-:W-:Y:S01]  /*13150*/  UIADD3.X UR29, URZ, UR25, URZ, UP1, !UPT ;  /* 0x000000193f1d7290 */ /* 0x000fe20008ffe43f */
[----:B------:R-:W-:Y:S01]  /*13160*/  R2UR UR12, R9 ;  /* 0x00000000090c72ca */ /* 0x000fe200000e0000 */
[----:B------:R-:W-:Y:S01]  /*13170*/  UMOV UR16, 0x0 ;  /* 0x0000000000107882 */ /* 0x000fe20000000000 */
[----:B------:R-:W-:Y:S01]  /*13180*/  R2UR UR20, R4 ;  /* 0x00000000041472ca */ /* 0x000fe200000e0000 */
[----:B------:R-:W-:Y:S01]  /*13190*/  UMOV UR17, 0x10000000 ;  /* 0x1000000000117882 */ /* 0x000fe20000000000 */
[----:B------:R-:W-:Y:S01]  /*131a0*/  ISETP.GT.AND P3, PT, R11, 0x1, PT ;  /* 0x000000010b00780c */ /* 0x000fe20003f64270 */
[----:B------:R-:W-:Y:S01]  /*131b0*/  UIADD3 UR7, UR7, 0x180, URZ ;  /* 0x0000018007077890 */ /* 0x000fe2000fffe03f */
[----:B------:R-:W-:Y:S01]  /*131c0*/  ISETP.NE.AND P1, PT, R5, 0xb, PT ;  /* 0x0000000b0500780c */ /* 0x000fe20003f25270 */
[----:B------:R-:W-:Y:S01]  /*131d0*/  UIADD3 UR18, UR8, 0x2c180, URZ ;  /* 0x0002c18008127890 */ /* 0x000fe2000fffe03f */
[----:B------:R-:W-:-:S02]  /*131e0*/  VIADD R13, R13, 0x10 ;  /* 0x000000100d0d7836 */ /* 0x000fc40000000000 */
[----:B------:R-:W-:Y:S02]  /*131f0*/  SEL R10, RZ, 0x1, P1 ;  /* 0x00000001ff0a7807 */ /* 0x000fe40000800000 */
[----:B------:R-:W-:Y:S01]  /*13200*/  UMOV UR8, UR7 ;  /* 0x0000000700087c82 */ /* 0x000fe20008000000 */
[----:B------:R-:W-:Y:S01]  /*13210*/  SEL R5, R5, RZ, P1 ;  /* 0x000000ff05057207 */ /* 0x000fe20000800000 */
[----:B------:R0:W-:Y:S01]  /*13220*/  UTMALDG.3D [UR8], [UR14], desc[UR16] ;  /* 0x000010080e0075b4 */ /* 0x0001e20008011000 */
[----:B------:R-:W-:Y:S01]  /*13230*/  LOP3.LUT R3, R3, R10, RZ, 0x3c, !PT ;  /* 0x0000000a03037212 */ /* 0x000fe200078e3cff */
[----:B0-----:R-:W-:Y:S01]  /*13240*/  UMOV UR8, UR18 ;  /* 0x0000001200087c82 */ /* 0x001fe20008000000 */
[----:B------:R-:W-:Y:S02]  /*13250*/  UMOV UR11, UR20 ;  /* 0x00000014000b7c82 */ /* 0x000fe40008000000 */
[----:B------:R0:W-:Y:S02]  /*13260*/  UTMALDG.3D [UR8], [UR28], desc[UR16] ;  /* 0x000010081c0075b4 */ /* 0x0001e40008011000 */
[----:B0-----:R-:W-:Y:S05]  /*13270*/  @P3 BRA `(.L_x_478) ;  /* 0xfffffffc00443947 */ /* 0x001fea000383ffff */
.L_x_474:
[----:B------:R-:W-:Y:S05]  /*13280*/  BSYNC B1 ;  /* 0x0000000000017941 */ /* 0x000fea0003800000 */
.L_x_473:
[----:B------:R-:W2:Y:S01]  /*13290*/  LDL.LU R14, [R1+0x64] ;  /* 0x00006400010e7983 */ /* 0x000ea20000300800 */
[----:B------:R-:W-:Y:S01]  /*132a0*/  LOP3.LUT P1, RZ, R8, 0xff, RZ, 0xc0, !PT ;  /* 0x000000ff08ff7812 */ /* 0x000fe2000782c0ff */
[----:B------:R-:W-:Y:S01]  /*132b0*/  VIADD R6, R6, UR19 ;  /* 0x0000001306067c36 */ /* 0x000fe20008000000 */
[----:B------:R-:W-:Y:S01]  /*132c0*/  ULDC.64 UR8, c[0x0][0x650] ;  /* 0x0001940000087ab9 */ /* 0x000fe20000000a00 */
[----:B------:R-:W3:Y:S01]  /*132d0*/  LDL.LU R12, [R1+0x78] ;  /* 0x00007800010c7983 */ /* 0x000ee20000300800 */
[----:B------:R-:W-:Y:S01]  /*132e0*/  UISETP.GE.U32.AND UP0, UPT, UR19, 0xb, UPT ;  /* 0x0000000b1300788c */ /* 0x000fe2000bf06070 */
[----:B------:R-:W-:Y:S01]  /*132f0*/  BSSY B1, `(.L_x_479) ;  /* 0x0000071000017945 */ /* 0x000fe20003800000 */
[----:B------:R-:W-:Y:S01]  /*13300*/  IMAD.MOV.U32 R4, RZ, RZ, -0x1 ;  /* 0xffffffffff047424 */ /* 0x000fe200078e00ff */
[----:B------:R-:W-:Y:S01]  /*13310*/  PRMT R8, RZ, 0x7610, R8 ;  /* 0x00007610ff087816 */ /* 0x000fe20000000008 */
[----:B------:R-:W-:Y:S02]  /*13320*/  IMAD.MOV.U32 R9, RZ, RZ, -0x1 ;  /* 0xffffffffff097424 */ /* 0x000fe400078e00ff */
[----:B------:R-:W-:-:S03]  /*13330*/  PLOP3.LUT P3, PT, PT, PT, UP0, 0x80, 0x0 ;  /* 0x000000000000781c */ /* 0x000fc60003f6f008 */
[----:B------:R-:W0:Y:S01]  /*13340*/  @P1 S2R R3, SR_CgaCtaId ;  /* 0x0000000000031919 */ /* 0x000e220000008800 */
[----:B------:R-:W-:-:S04]  /*13350*/  @P1 MOV R2, 0x400 ;  /* 0x0000040000021802 */ /* 0x000fc80000000f00 */
[----:B0-----:R-:W-:-:S04]  /*13360*/  @P1 LEA R2, R3, R2, 0x18 ;  /* 0x0000000203021211 */ /* 0x001fc800078ec0ff */
[----:B------:R0:W-:Y:S01]  /*13370*/  @P1 SYNCS.ARRIVE.TRANS64.A1T0 RZ, [R2+URZ+0xc8], RZ ;  /* 0x0000c8ff02ff19a7 */ /* 0x0001e2000810003f */
[----:B------:R-:W-:Y:S01]  /*13380*/  ISETP.GT.U32.AND P1, PT, R6, 0xa, PT ;  /* 0x0000000a0600780c */ /* 0x000fe20003f24070 */
[----:B0-----:R-:W-:-:S05]  /*13390*/  IMAD.U32 R2, RZ, RZ, UR19 ;  /* 0x00000013ff027e24 */ /* 0x001fca000f8e00ff */
[----:B------:R-:W-:Y:S01]  /*133a0*/  ISETP.LT.U32.AND P1, PT, R2, 0xb, P1 ;  /* 0x0000000b0200780c */ /* 0x000fe20000f21070 */
[----:B------:R-:W-:-:S05]  /*133b0*/  IMAD.WIDE.U32 R2, R6, -0x45d1745d, RZ ;  /* 0xba2e8ba306027825 */ /* 0x000fca00078e00ff */
[----:B------:R-:W-:Y:S02]  /*133c0*/  SHF.R.U32.HI R5, RZ, 0x3, R3 ;  /* 0x00000003ff057819 */ /* 0x000fe40000011603 */
[----:B------:R-:W-:Y:S02]  /*133d0*/  SEL R3, RZ, 0x1, !P1 ;  /* 0x00000001ff037807 */ /* 0x000fe40004800000 */
[----:B------:R-:W-:Y:S01]  /*133e0*/  PRMT R2, RZ, 0x7610, R2 ;  /* 0x00007610ff027816 */ /* 0x000fe20000000002 */
[----:B------:R-:W-:Y:S01]  /*133f0*/  IMAD R6, R5, -0xb, R6 ;  /* 0xfffffff505067824 */ /* 0x000fe200078e0206 */
[----:B------:R-:W-:-:S04]  /*13400*/  LOP3.LUT R0, R0, R3, RZ, 0x3c, !PT ;  /* 0x0000000300007212 */ /* 0x000fc800078e3cff */
[----:B------:R-:W-:Y:S01]  /*13410*/  @P3 LOP3.LUT R0, R0, 0x1, R5, 0x78, !PT ;  /* 0x0000000100003812 */ /* 0x000fe200078e7805 */
[----:B------:R-:W-:Y:S01]  /*13420*/  IMAD.MOV.U32 R5, RZ, RZ, -0x1 ;  /* 0xffffffffff057424 */ /* 0x000fe200078e00ff */
[----:B---3--:R-:W-:-:S04]  /*13430*/  IADD3 R12, P1, R12, UR22, RZ ;  /* 0x000000160c0c7c10 */ /* 0x008fc8000ff3e0ff */
[----:B--2---:R-:W-:Y:S01]  /*13440*/  IADD3.X R14, R14, UR13, RZ, P1, !PT ;  /* 0x0000000d0e0e7c10 */ /* 0x004fe20008ffe4ff */
[----:B------:R0:W-:Y:S01]  /*13450*/  STL [R1+0x78], R12 ;  /* 0x0000780c01007387 */ /* 0x0001e20000100800 */
[----:B------:R-:W-:-:S03]  /*13460*/  ISETP.GE.U32.AND P1, PT, R12, UR8, PT ;  /* 0x000000080c007c0c */ /* 0x000fc6000bf26070 */
[----:B------:R0:W-:Y:S01]  /*13470*/  STL [R1+0x64], R14 ;  /* 0x0000640e01007387 */ /* 0x0001e20000100800 */
[----:B------:R-:W-:-:S13]  /*13480*/  ISETP.GE.U32.AND.EX P1, PT, R14, UR9, PT, P1 ;  /* 0x000000090e007c0c */ /* 0x000fda000bf26110 */
[----:B0-----:R-:W-:Y:S05]  /*13490*/  @P1 BRA `(.L_x_480) ;  /* 0x0000000400581947 */ /* 0x001fea0003800000 */
[----:B------:R-:W0:Y:S01]  /*134a0*/  S2R R7, SR_CTAID.X ;  /* 0x0000000000077919 */ /* 0x000e220000002500 */
[----:B------:R-:W1:Y:S01]  /*134b0*/  LDC R15, c[0x0][0x65c] ;  /* 0x00019700ff0f7b82 */ /* 0x000e620000000800 */
[----:B------:R-:W-:Y:S01]  /*134c0*/  ULDC UR7, c[0x0][0x150] ;  /* 0x0000540000077ab9 */ /* 0x000fe20000000800 */
[----:B------:R-:W-:Y:S01]  /*134d0*/  ULDC.64 UR8, c[0x0][0x628] ;  /* 0x00018a0000087ab9 */ /* 0x000fe20000000a00 */
[----:B------:R-:W2:Y:S01]  /*134e0*/  S2R R5, SR_CTAID.Y ;  /* 0x0000000000057919 */ /* 0x000ea20000002600 */
[----:B------:R-:W-:Y:S01]  /*134f0*/  ISETP.NE.U32.AND P1, PT, RZ, UR8, PT ;  /* 0x00000008ff007c0c */ /* 0x000fe2000bf25070 */
[----:B------:R-:W-:-:S03]  /*13500*/  ULDC UR10, c[0x0][0x630] ;  /* 0x00018c00000a7ab9 */ /* 0x000fc60000000800 */
[----:B------:R-:W3:Y:S01]  /*13510*/  LDC R4, c[0x0][0x144] ;  /* 0x00005100ff047b82 */ /* 0x000ee20000000800 */
[----:B------:R-:W-:-:S07]  /*13520*/  ISETP.NE.AND.EX P1, PT, RZ, UR9, PT, P1 ;  /* 0x00000009ff007c0c */ /* 0x000fce000bf25310 */
[----:B------:R-:W4:Y:S01]  /*13530*/  LDC R10, c[0x0][0x148] ;  /* 0x00005200ff0a7b82 */ /* 0x000f220000000800 */
[----:B-1----:R-:W-:Y:S02]  /*13540*/  ISETP.NE.AND P4, PT, R15, 0x1, PT ;  /* 0x000000010f00780c */ /* 0x002fe40003f85270 */
[----:B0-----:R-:W-:Y:S02]  /*13550*/  I2FP.F32.U32 R2, R7 ;  /* 0x0000000700027245 */ /* 0x001fe40000201000 */
[----:B--2---:R-:W-:-:S03]  /*13560*/  I2FP.F32.U32 R3, R5 ;  /* 0x0000000500037245 */ /* 0x004fc60000201000 */
[----:B------:R-:W-:Y:S01]  /*13570*/  FMUL R2, R2, UR7 ;  /* 0x0000000702027c20 */ /* 0x000fe20008400000 */
[----:B------:R-:W-:Y:S02]  /*13580*/  ULDC UR7, c[0x0][0x154] ;  /* 0x0000550000077ab9 */ /* 0x000fe40000000800 */
[----:B------:R-:W-:-:S03]  /*13590*/  FMUL R9, R3, UR7 ;  /* 0x0000000703097c20 */ /* 0x000fc60008400000 */
[----:B------:R-:W0:Y:S08]  /*135a0*/  F2I.U32.TRUNC.NTZ R2, R2 ;  /* 0x0000000200027305 */ /* 0x000e30000020f000 */
[----:B------:R-:W1:Y:S01]  /*135b0*/  F2I.U32.TRUNC.NTZ R9, R9 ;  /* 0x0000000900097305 */ /* 0x000e62000020f000 */
[----:B0-----:R-:W-:Y:S02]  /*135c0*/  IMAD.MOV R3, RZ, RZ, -R2 ;  /* 0x000000ffff037224 */ /* 0x001fe400078e0a02 */
[----:B------:R-:W-:-:S02]  /*135d0*/  IMAD.MOV.U32 R2, RZ, RZ, R12 ;  /* 0x000000ffff027224 */ /* 0x000fc400078e000c */
[----:B---3--:R-:W-:Y:S02]  /*135e0*/  IMAD R7, R4, R3, R7 ;  /* 0x0000000304077224 */ /* 0x008fe400078e0207 */
[----:B-1----:R-:W-:-:S04]  /*135f0*/  IMAD.MOV R3, RZ, RZ, -R9 ;  /* 0x000000ffff037224 */ /* 0x002fc800078e0a09 */
[----:B----4-:R-:W-:Y:S02]  /*13600*/  @P4 IMAD R7, R10, R3, R5 ;  /* 0x000000030a074224 */ /* 0x010fe400078e0205 */
[----:B------:R-:W-:Y:S01]  /*13610*/  IMAD.MOV.U32 R3, RZ, RZ, R14 ;  /* 0x000000ffff037224 */ /* 0x000fe200078e000e */
[----:B------:R-:W-:Y:S06]  /*13620*/  @!P1 BRA `(.L_x_481) ;  /* 0x0000000000289947 */ /* 0x000fec0003800000 */
[----:B------:R-:W-:Y:S02]  /*13630*/  ULDC UR7, c[0x0][0x634] ;  /* 0x00018d0000077ab9 */ /* 0x000fe40000000800 */
[----:B------:R-:W-:-:S05]  /*13640*/  IADD3 R3, P1, R12, UR7, RZ ;  /* 0x000000070c037c10 */ /* 0x000fca000ff3e0ff */
[----:B------:R-:W-:-:S04]  /*13650*/  IMAD.X R9, RZ, RZ, R14, P1 ;  /* 0x000000ffff097224 */ /* 0x000fc800008e060e */
[----:B------:R-:W-:-:S04]  /*13660*/  IMAD.WIDE.U32 R4, R9, UR8, RZ ;  /* 0x0000000809047c25 */ /* 0x000fc8000f8e00ff */
[----:B------:R-:W-:-:S04]  /*13670*/  IMAD.WIDE.U32 R4, P1, R3, UR9, R4 ;  /* 0x0000000903047c25 */ /* 0x000fc8000f820004 */
[----:B------:R-:W-:-:S04]  /*13680*/  IMAD.WIDE.U32 R2, R3, UR8, RZ ;  /* 0x0000000803027c25 */ /* 0x000fc8000f8e00ff */
[----:B------:R-:W-:Y:S01]  /*13690*/  IMAD.MOV.U32 R2, RZ, RZ, R5 ;  /* 0x000000ffff027224 */ /* 0x000fe200078e0005 */
[----:B------:R-:W-:Y:S01]  /*136a0*/  IADD3 RZ, P3, R3, R4, RZ ;  /* 0x0000000403ff7210 */ /* 0x000fe20007f7e0ff */
[----:B------:R-:W-:-:S04]  /*136b0*/  IMAD.X R3, RZ, RZ, RZ, P1 ;  /* 0x000000ffff037224 */ /* 0x000fc800008e06ff */
[----:B------:R-:W-:-:S08]  /*136c0*/  IMAD.WIDE.U32.X R2, R9, UR9, R2, P3 ;  /* 0x0000000909027c25 */ /* 0x000fd000098e0402 */
.L_x_481:
[--C-:B------:R-:W-:Y:S01]  /*136d0*/  SHF.R.U64 R9, R2, UR10, R3.reuse ;  /* 0x0000000a02097c19 */ /* 0x100fe20008001203 */
[----:B------:R-:W-:Y:S01]  /*136e0*/  ULDC.64 UR8, c[0x0][0x620] ;  /* 0x0001880000087ab9 */ /* 0x000fe20000000a00 */
[----:B------:R-:W-:Y:S01]  /*136f0*/  SHF.R.U32.HI R2, RZ, UR10, R3 ;  /* 0x0000000aff027c19 */ /* 0x000fe20008011603 */
[----:B------:R-:W-:Y:S01]  /*13700*/  IMAD.MOV.U32 R3, RZ, RZ, R14 ;  /* 0x000000ffff037224 */ /* 0x000fe200078e000e */
[----:B------:R-:W-:Y:S01]  /*13710*/  IADD3 R11, P1, RZ, -R9, RZ ;  /* 0x80000009ff0b7210 */ /* 0x000fe20007f3e0ff */
[----:B------:R-:W-:-:S04]  /*13720*/  ULDC UR7, c[0x0][0x618] ;  /* 0x0001860000077ab9 */ /* 0x000fc80000000800 */
[----:B------:R-:W-:-:S04]  /*13730*/  IMAD.X R2, RZ, RZ, ~R2, P1 ;  /* 0x000000ffff027224 */ /* 0x000fc800008e0e02 */
[----:B------:R-:W-:-:S04]  /*13740*/  IMAD R2, R2, UR8, RZ ;  /* 0x0000000802027c24 */ /* 0x000fc8000f8e02ff */
[----:B------:R-:W-:Y:S02]  /*13750*/  IMAD R5, R11, UR9, R2 ;  /* 0x000000090b057c24 */ /* 0x000fe4000f8e0202 */
[----:B------:R-:W-:-:S04]  /*13760*/  IMAD.MOV.U32 R2, RZ, RZ, R12 ;  /* 0x000000ffff027224 */ /* 0x000fc800078e000c */
[----:B------:R-:W-:Y:S01]  /*13770*/  IMAD.WIDE.U32 R2, R11, UR8, R2 ;  /* 0x000000080b027c25 */ /* 0x000fe2000f8e0002 */
[----:B------:R-:W-:Y:S02]  /*13780*/  ULDC.64 UR8, c[0x0][0x640] ;  /* 0x0001900000087ab9 */ /* 0x000fe40000000a00 */
[----:B------:R-:W-:Y:S01]  /*13790*/  ISETP.NE.U32.AND P1, PT, RZ, UR8, PT ;  /* 0x00000008ff007c0c */ /* 0x000fe2000bf25070 */
[----:B------:R-:W-:-:S03]  /*137a0*/  IMAD.IADD R3, R3, 0x1, R5 ;  /* 0x0000000103037824 */ /* 0x000fc600078e0205 */
[----:B------:R-:W-:Y:S02]  /*137b0*/  ISETP.NE.AND.EX P1, PT, RZ, UR9, PT, P1 ;  /* 0x00000009ff007c0c */ /* 0x000fe4000bf25310 */
[--C-:B------:R-:W-:Y:S02]  /*137c0*/  SHF.R.U64 R10, R2, UR7, R3.reuse ;  /* 0x00000007020a7c19 */ /* 0x100fe40008001203 */
[----:B------:R-:W-:Y:S01]  /*137d0*/  SHF.R.U32.HI R3, RZ, UR7, R3 ;  /* 0x00000007ff037c19 */ /* 0x000fe20008011603 */
[----:B------:R-:W-:-:S03]  /*137e0*/  ULDC UR7, c[0x0][0x608] ;  /* 0x0001820000077ab9 */ /* 0x000fc60000000800 */
[--C-:B------:R-:W-:Y:S02]  /*137f0*/  SHF.R.U64 R12, R10, UR7, R3.reuse ;  /* 0x000000070a0c7c19 */ /* 0x100fe40008001203 */
[----:B------:R-:W-:Y:S01]  /*13800*/  SHF.R.U32.HI R3, RZ, UR7, R3 ;  /* 0x00000007ff037c19 */ /* 0x000fe20008011603 */
[----:B------:R-:W-:-:S03]  /*13810*/  ULDC UR7, c[0x0][0x658] ;  /* 0x0001960000077ab9 */ /* 0x000fc60000000800 */
[--C-:B------:R-:W-:Y:S02]  /*13820*/  SHF.R.U64 R11, R12, UR7, R3.reuse ;  /* 0x000000070c0b7c19 */ /* 0x100fe40008001203 */
[----:B------:R-:W-:-:S03]  /*13830*/  SHF.R.U32.HI R13, RZ, UR7, R3 ;  /* 0x00000007ff0d7c19 */ /* 0x000fc60008011603 */
[----:B------:R-:W-:Y:S02]  /*13840*/  IMAD.MOV.U32 R2, RZ, RZ, R11 ;  /* 0x000000ffff027224 */ /* 0x000fe400078e000b */
        /* <DEDUP_REMOVED lines=12> */
.L_x_482:
[----:B------:R-:W-:Y:S01]  /*13910*/  ULDC UR7, c[0x0][0x648] ;  /* 0x0001920000077ab9 */ /* 0x000fe20000000800 */
[----:B------:R-:W-:Y:S02]  /*13920*/  LOP3.LUT R12, R12, UR6, RZ, 0xc0, !PT ;  /* 0x000000060c0c7c12 */ /* 0x000fe4000f8ec0ff */
[----:B------:R-:W-:Y:S01]  /*13930*/  SHF.R.U64 R3, R2, UR7, R3 ;  /* 0x0000000702037c19 */ /* 0x000fe20008001203 */
[----:B------:R-:W-:-:S04]  /*13940*/  ULDC UR7, c[0x0][0x638] ;  /* 0x00018e0000077ab9 */ /* 0x000fc80000000800 */
[----:B------:R-:W-:Y:S02]  /*13950*/  IMAD.MOV R2, RZ, RZ, -R3 ;  /* 0x000000ffff027224 */ /* 0x000fe400078e0a03 */
[----:B------:R-:W-:Y:S02]  /*13960*/  IMAD R12, R3, UR5, R12 ;  /* 0x00000005030c7c24 */ /* 0x000fe4000f8e020c */
[----:B------:R-:W-:Y:S01]  /*13970*/  IMAD R11, R2, UR7, R11 ;  /* 0x00000007020b7c24 */ /* 0x000fe2000f8e020b */
[----:B------:R-:W-:Y:S01]  /*13980*/  ULDC UR7, c[0x0][0x610] ;  /* 0x0001840000077ab9 */ /* 0x000fe20000000800 */
[----:B------:R-:W-:Y:S01]  /*13990*/  LOP3.LUT R2, R10, UR4, RZ, 0xc0, !PT ;  /* 0x000000040a027c12 */ /* 0x000fe2000f8ec0ff */
[----:B------:R-:W-:Y:S01]  /*139a0*/  IMAD R7, R12, UR7, R7 ;  /* 0x000000070c077c24 */ /* 0x000fe2000f8e0207 */
[----:B------:R-:W-:-:S03]  /*139b0*/  ULDC UR7, c[0x0][0x600] ;  /* 0x0001800000077ab9 */ /* 0x000fc60000000800 */
[----:B------:R-:W-:-:S05]  /*139c0*/  IMAD R2, R11, UR7, R2 ;  /* 0x000000070b027c24 */ /* 0x000fca000f8e0202 */
[----:B------:R-:W-:Y:S02]  /*139d0*/  SEL R4, R2, R7, !P4 ;  /* 0x0000000702047207 */ /* 0x000fe40006000000 */
[----:B------:R-:W-:Y:S01]  /*139e0*/  SEL R5, R7, R2, !P4 ;  /* 0x0000000207057207 */ /* 0x000fe20006000000 */
[----:B------:R-:W-:-:S07]  /*139f0*/  IMAD.MOV.U32 R2, RZ, RZ, 0x1 ;  /* 0x00000001ff027424 */ /* 0x000fce00078e00ff */
.L_x_480:
[----:B------:R-:W-:Y:S05]  /*13a00*/  BSYNC B1 ;  /* 0x0000000000017941 */ /* 0x000fea0003800000 */
.L_x_479:
[----:B------:R-:W-:-:S13]  /*13a10*/  LOP3.LUT P1, RZ, R2, 0xff, RZ, 0xc0, !PT ;  /* 0x000000ff02ff7812 */ /* 0x000fda000782c0ff */
[----:B------:R-:W-:Y:S05]  /*13a20*/  @P1 BRA `(.L_x_483) ;  /* 0xfffffff400241947 */ /* 0x000fea000383ffff */
[----:B------:R-:W-:Y:S05]  /*13a30*/  BSYNC B0 ;  /* 0x0000000000007941 */ /* 0x000fea0003800000 */
.L_x_471:
[----:B------:R-:W-:-:S03]  /*13a40*/  UMOV UR7, 0xffffffff ;  /* 0xffffffff00077882 */ /* 0x000fc60000000000 */
[----:B------:R-:W-:Y:S05]  /*13a50*/  BRA.DIV UR7, `(.L_x_484) ;  /* 0x0000000a07187947 */ /* 0x000fea000b800000 */
[----:B------:R-:W-:-:S13]  /*13a60*/  ELECT P6, URZ, PT ;  /* 0x00000000003f782f */ /* 0x000fda00038c0000 */
.L_x_505:
[----:B------:R-:W-:Y:S04]  /*13a70*/  BSSY B0, `(.L_x_485) ;  /* 0x000006b000007945 */ /* 0x000fe80003800000 */
[----:B------:R-:W-:Y:S05]  /*13a80*/  @!P6 BRA `(.L_x_486) ;  /* 0x0000000400a4e947 */ /* 0x000fea0003800000 */
[----:B------:R-:W-:-:S04]  /*13a90*/  ULOP3.LUT UR7, UR38, 0x2, URZ, 0xfc, !UPT ;  /* 0x0000000226077892 */ /* 0x000fc8000f8efc3f */
[----:B------:R-:W-:-:S06]  /*13aa0*/  UISETP.NE.AND UP0, UPT, UR7, 0x3, UPT ;  /* 0x000000030700788c */ /* 0x000fcc000bf05270 */
[----:B------:R-:W-:-:S13]  /*13ab0*/  PLOP3.LUT P0, PT, PT, PT, UP0, 0x80, 0x0 ;  /* 0x000000000000781c */ /* 0x000fda0003f0f008 */
[----:B------:R-:W-:Y:S05]  /*13ac0*/  @!P0 BRA `(.L_x_487) ;  /* 0x0000000000048947 */ /* 0x000fea0003800000 */
[----:B------:R-:W-:Y:S01]  /*13ad0*/  BPT.TRAP 0x1 ;  /* 0x000000040000795c */ /* 0x000fe20000300000 */
.L_x_487:
[----:B------:R-:W0:Y:S01]  /*13ae0*/  S2R R3, SR_CgaCtaId ;  /* 0x0000000000037919 */ /* 0x000e220000008800 */
[----:B------:R-:W-:-:S04]  /*13af0*/  MOV R2, 0x400 ;  /* 0x0000040000027802 */ /* 0x000fc80000000f00 */
[----:B0-----:R-:W-:Y:S02]  /*13b00*/  LEA R3, R3, R2, 0x18 ;  /* 0x0000000203037211 */ /* 0x001fe400078ec0ff */
[----:B------:R-:W-:-:S03]  /*13b10*/  SHF.L.U32 R2, R0, 0x1f, RZ ;  /* 0x0000001f00027819 */ /* 0x000fc600000006ff */
[----:B------:R-:W-:-:S04]  /*13b20*/  VIADD R3, R3, 0x58 ;  /* 0x0000005803037836 */ /* 0x000fc80000000000 */
[----:B------:R-:W-:-:S04]  /*13b30*/  IMAD R5, R6, 0x8, R3 ;  /* 0x0000000806057824 */ /* 0x000fc800078e0203 */
[----:B------:R-:W0:Y:S02]  /*13b40*/  SYNCS.PHASECHK.TRANS64.TRYWAIT P0, [R5+URZ], R2 ;  /* 0x00000002050075a7 */ /* 0x000e24000800017f */
[----:B0-----:R-:W-:Y:S05]  /*13b50*/  @!P0 BRA `(.L_x_488) ;  /* 0x0000000400f88947 */ /* 0x001fea0003800000 */
.L_x_506:
[----:B------:R-:W-:-:S05]  /*13b60*/  VIADD R6, R6, 0x1 ;  /* 0x0000000106067836 */ /* 0x000fca0000000000 */
[----:B------:R-:W-:-:S04]  /*13b70*/  ISETP.NE.AND P0, PT, R6, 0xb, PT ;  /* 0x0000000b0600780c */ /* 0x000fc80003f05270 */
[----:B0-----:R-:W-:Y:S02]  /*13b80*/  SEL R5, RZ, 0x1, P0 ;  /* 0x00000001ff057807 */ /* 0x001fe40000000000 */
[----:B------:R-:W-:Y:S02]  /*13b90*/  SEL R6, R6, RZ, P0 ;  /* 0x000000ff06067207 */ /* 0x000fe40000000000 */
[----:B------:R-:W-:-:S03]  /*13ba0*/  LOP3.LUT R5, R0, R5, RZ, 0x3c, !PT ;  /* 0x0000000500057212 */ /* 0x000fc600078e3cff */
[----:B------:R-:W-:Y:S01]  /*13bb0*/  IMAD R7, R6, 0x8, R3 ;  /* 0x0000000806077824 */ /* 0x000fe200078e0203 */
[----:B------:R-:W-:-:S04]  /*13bc0*/  SHF.L.U32 R0, R5, 0x1f, RZ ;  /* 0x0000001f05007819 */ /* 0x000fc800000006ff */
[----:B------:R-:W0:Y:S02]  /*13bd0*/  SYNCS.PHASECHK.TRANS64.TRYWAIT P0, [R7+URZ], R0 ;  /* 0x00000000070075a7 */ /* 0x000e24000800017f */
[----:B0-----:R-:W-:Y:S05]  /*13be0*/  @!P0 BRA `(.L_x_489) ;  /* 0x0000000400e88947 */ /* 0x001fea0003800000 */
.L_x_507:
[----:B0-----:R-:W-:-:S05]  /*13bf0*/  VIADD R0, R6, 0x1 ;  /* 0x0000000106007836 */ /* 0x001fca0000000000 */
[----:B------:R-:W-:-:S04]  /*13c00*/  ISETP.NE.AND P0, PT, R0, 0xb, PT ;  /* 0x0000000b0000780c */ /* 0x000fc80003f05270 */
[----:B------:R-:W-:Y:S02]  /*13c10*/  SEL R2, RZ, 0x1, P0 ;  /* 0x00000001ff027807 */ /* 0x000fe40000000000 */
[----:B------:R-:W-:Y:S02]  /*13c20*/  SEL R4, R0, RZ, P0 ;  /* 0x000000ff00047207 */ /* 0x000fe40000000000 */
[----:B------:R-:W-:-:S03]  /*13c30*/  LOP3.LUT R5, R5, R2, RZ, 0x3c, !PT ;  /* 0x0000000205057212 */ /* 0x000fc600078e3cff */
[----:B------:R-:W-:Y:S01]  /*13c40*/  IMAD R7, R4, 0x8, R3 ;  /* 0x0000000804077824 */ /* 0x000fe200078e0203 */
[----:B------:R-:W-:-:S04]  /*13c50*/  SHF.L.U32 R0, R5, 0x1f, RZ ;  /* 0x0000001f05007819 */ /* 0x000fc800000006ff */
[----:B------:R-:W0:Y:S02]  /*13c60*/  SYNCS.PHASECHK.TRANS64.TRYWAIT P0, [R7+URZ], R0 ;  /* 0x00000000070075a7 */ /* 0x000e24000800017f */
[----:B0-----:R-:W-:Y:S05]  /*13c70*/  @!P0 BRA `(.L_x_490) ;  /* 0x0000000400d88947 */ /* 0x001fea0003800000 */
.L_x_508:
        /* <DEDUP_REMOVED lines=9> */
.L_x_509:
        /* <DEDUP_REMOVED lines=9> */
.L_x_510:
        /* <DEDUP_REMOVED lines=9> */
.L_x_511:
        /* <DEDUP_REMOVED lines=9> */
.L_x_512:
        /* <DEDUP_REMOVED lines=9> */
.L_x_513:
        /* <DEDUP_REMOVED lines=9> */
.L_x_514:
        /* <DEDUP_REMOVED lines=9> */
.L_x_515:
[----:B0-----:R-:W-:-:S05]  /*14070*/  VIADD R0, R4, 0x1 ;  /* 0x0000000104007836 */ /* 0x001fca0000000000 */
[----:B------:R-:W-:-:S04]  /*14080*/  ISETP.NE.AND P0, PT, R0, 0xb, PT ;  /* 0x0000000b0000780c */ /* 0x000fc80003f05270 */
[----:B------:R-:W-:Y:S02]  /*14090*/  SEL R2, RZ, 0x1, P0 ;  /* 0x00000001ff027807 */ /* 0x000fe40000000000 */
[----:B------:R-:W-:Y:S02]  /*140a0*/  SEL R0, R0, RZ, P0 ;  /* 0x000000ff00007207 */ /* 0x000fe40000000000 */
[----:B------:R-:W-:-:S03]  /*140b0*/  LOP3.LUT R2, R5, R2, RZ, 0x3c, !PT ;  /* 0x0000000205027212 */ /* 0x000fc600078e3cff */
[----:B------:R-:W-:Y:S01]  /*140c0*/  IMAD R3, R0, 0x8, R3 ;  /* 0x0000000800037824 */ /* 0x000fe200078e0203 */
[----:B------:R-:W-:-:S07]  /*140d0*/  SHF.L.U32 R0, R2, 0x1f, RZ ;  /* 0x0000001f02007819 */ /* 0x000fce00000006ff */
.L_x_498:
[----:B0-----:R0:W1:Y:S02]  /*140e0*/  SYNCS.PHASECHK.TRANS64.TRYWAIT P0, [R3+URZ], R0 ;  /* 0x00000000030075a7 */ /* 0x001064000800017f */
[----:B-1----:R-:W-:Y:S05]  /*140f0*/  @!P0 NANOSLEEP.SYNCS 0x989680 ;  /* 0x009896800000895d */ /* 0x002fea0003900000 */
[----:B------:R-:W1:Y:S02]  /*14100*/  @!P0 SYNCS.PHASECHK.TRANS64 P0, [R3+URZ], R0 ;  /* 0x00000000030085a7 */ /* 0x000e64000800007f */
[----:B-1----:R-:W-:Y:S05]  /*14110*/  @!P0 BRA `(.L_x_498) ;  /* 0xfffffffc00f08947 */ /* 0x002fea000383ffff */
.L_x_486:
[----:B------:R-:W-:Y:S05]  /*14120*/  BSYNC B0 ;  /* 0x0000000000007941 */ /* 0x000fea0003800000 */
.L_x_485:
[----:B------:R-:W-:Y:S05]  /*14130*/  EXIT ;  /* 0x000000000000794d */ /* 0x000fea0003800000 */
.L_x_18:
[----:B-1----:R1:W4:Y:S02]  /*14140*/  SYNCS.PHASECHK.TRANS64.TRYWAIT P1, [R3+URZ], R0 ;  /* 0x00000000030075a7 */ /* 0x002324000802017f */
[----:B----4-:R-:W-:Y:S05]  /*14150*/  @!P1 NANOSLEEP.SYNCS 0x989680 ;  /* 0x009896800000995d */ /* 0x010fea0003900000 */
[----:B------:R-:W4:Y:S02]  /*14160*/  @!P1 SYNCS.PHASECHK.TRANS64 P1, [R3+URZ], R0 ;  /* 0x00000000030095a7 */ /* 0x000f24000802007f */
[----:B----4-:R-:W-:Y:S05]  /*14170*/  @!P1 BRA `(.L_x_18) ;  /* 0xfffffffc00f09947 */ /* 0x010fea000383ffff */
[----:B------:R-:W-:Y:S05]  /*14180*/  BRA `(.L_x_17) ;  /* 0xfffffed000987947 */ /* 0x000fea000383ffff */
.L_x_23:
[----:B-1----:R-:W-:-:S04]  /*14190*/  IMAD.U32 R5, RZ, RZ, UR4 ;  /* 0x00000004ff057e24 */ /* 0x002fc8000f8e00ff */
[----:B------:R1:W2:Y:S03]  /*141a0*/  SYNCS.PHASECHK.TRANS64.TRYWAIT P1, [R5+URZ], R4 ;  /* 0x00000004050075a7 */ /* 0x0002a6000802017f */
[----:B--2---:R-:W-:Y:S05]  /*141b0*/  @!P1 NANOSLEEP.SYNCS 0x989680 ;  /* 0x009896800000995d */ /* 0x004fea0003900000 */
[----:B------:R-:W2:Y:S02]  /*141c0*/  @!P1 SYNCS.PHASECHK.TRANS64 P1, [R5+URZ], R4 ;  /* 0x00000004050095a7 */ /* 0x000ea4000802007f */
[----:B--2---:R-:W-:Y:S05]  /*141d0*/  @!P1 BRA `(.L_x_23) ;  /* 0xfffffffc00ec9947 */ /* 0x004fea000383ffff */
[----:B------:R-:W-:Y:S05]  /*141e0*/  BRA `(.L_x_22) ;  /* 0xfffffedc00907947 */ /* 0x000fea000383ffff */
.L_x_472:
[----:B------:R-:W-:Y:S01]  /*141f0*/  BSSY B1, `(.L_x_499) ;  /* 0x0000006000017945 */ /* 0x000fe20003800000 */
[----:B------:R-:W-:-:S07]  /*14200*/  IMAD.MOV.U32 R15, RZ, RZ, -0x1 ;  /* 0xffffffffff0f7424 */ /* 0x000fce00078e00ff */
[----:B------:R-:W-:Y:S05]  /*14210*/  WARPSYNC.COLLECTIVE R15, `(.L_x_500) ;  /* 0x000000000f0c7348 */ /* 0x000fea0003c00000 */
[----:B------:R-:W-:Y:S02]  /*14220*/  ELECT P6, UR62, PT ;  /* 0x00000000003e782f */ /* 0x000fe400038c0000 */
[----:B------:R-:W-:Y:S01]  /*14230*/  MOV R14, UR62 ;  /* 0x0000003e000e7c02 */ /* 0x000fe20008000f00 */
[----:B------:R-:W-:Y:S10]  /*14240*/  ENDCOLLECTIVE ;  /* 0x000000000000791b */ /* 0x000ff40003800000 */
.L_x_500:
[----:B------:R-:W-:Y:S05]  /*14250*/  BSYNC B1 ;  /* 0x0000000000017941 */ /* 0x000fea0003800000 */
.L_x_499:
[----:B------:R-:W-:Y:S05]  /*14260*/  BRA `(.L_x_501) ;  /* 0xffffffec00207947 */ /* 0x000fea000383ffff */
.L_x_475:
[----:B-1----:R1:W2:Y:S02]  /*14270*/  SYNCS.PHASECHK.TRANS64.TRYWAIT P1, [R12+URZ+0x58], R7 ;  /* 0x000058070c0075a7 */ /* 0x0022a4000802017f */
[----:B--2---:R-:W-:Y:S05]  /*14280*/  @!P1 NANOSLEEP.SYNCS 0x989680 ;  /* 0x009896800000995d */ /* 0x004fea0003900000 */
[----:B------:R-:W2:Y:S02]  /*14290*/  @!P1 SYNCS.PHASECHK.TRANS64 P1, [R12+URZ+0x58], R7 ;  /* 0x000058070c0095a7 */ /* 0x000ea4000802007f */
[----:B--2---:R-:W-:Y:S05]  /*142a0*/  @!P1 BRA `(.L_x_475) ;  /* 0xfffffffc00f09947 */ /* 0x004fea000383ffff */
[----:B------:R-:W-:Y:S05]  /*142b0*/  BRA `(.L_x_502) ;  /* 0xffffffec00547947 */ /* 0x000fea000383ffff */
.L_x_484:
[----:B------:R-:W-:Y:S01]  /*142c0*/  BSSY B0, `(.L_x_503) ;  /* 0x0000006000007945 */ /* 0x000fe20003800000 */
[----:B------:R-:W-:-:S07]  /*142d0*/  IMAD.MOV.U32 R15, RZ, RZ, -0x1 ;  /* 0xffffffffff0f7424 */ /* 0x000fce00078e00ff */
[----:B------:R-:W-:Y:S05]  /*142e0*/  WARPSYNC.COLLECTIVE R15, `(.L_x_504) ;  /* 0x000000000f0c7348 */ /* 0x000fea0003c00000 */
[----:B------:R-:W-:Y:S02]  /*142f0*/  ELECT P6, UR62, PT ;  /* 0x00000000003e782f */ /* 0x000fe400038c0000 */
[----:B------:R-:W-:Y:S01]  /*14300*/  MOV R14, UR62 ;  /* 0x0000003e000e7c02 */ /* 0x000fe20008000f00 */
[----:B------:R-:W-:Y:S10]  /*14310*/  ENDCOLLECTIVE ;  /* 0x000000000000791b */ /* 0x000ff40003800000 */
.L_x_504:
[----:B------:R-:W-:Y:S05]  /*14320*/  BSYNC B0 ;  /* 0x0000000000007941 */ /* 0x000fea0003800000 */
.L_x_503:
[----:B------:R-:W-:Y:S05]  /*14330*/  BRA `(.L_x_505) ;  /* 0xfffffff400cc7947 */ /* 0x000fea000383ffff */
.L_x_488:
[----:B0-----:R0:W1:Y:S02]  /*14340*/  SYNCS.PHASECHK.TRANS64.TRYWAIT P0, [R5+URZ], R2 ;  /* 0x00000002050075a7 */ /* 0x001064000800017f */
[----:B-1----:R-:W-:Y:S05]  /*14350*/  @!P0 NANOSLEEP.SYNCS 0x989680 ;  /* 0x009896800000895d */ /* 0x002fea0003900000 */
[----:B------:R-:W1:Y:S02]  /*14360*/  @!P0 SYNCS.PHASECHK.TRANS64 P0, [R5+URZ], R2 ;  /* 0x00000002050085a7 */ /* 0x000e64000800007f */
[----:B-1----:R-:W-:Y:S05]  /*14370*/  @!P0 BRA `(.L_x_488) ;  /* 0xfffffffc00f08947 */ /* 0x002fea000383ffff */
[----:B------:R-:W-:Y:S05]  /*14380*/  BRA `(.L_x_506) ;  /* 0xfffffff400f47947 */ /* 0x000fea000383ffff */
.L_x_489:
[----:B0-----:R0:W1:Y:S02]  /*14390*/  SYNCS.PHASECHK.TRANS64.TRYWAIT P0, [R7+URZ], R0 ;  /* 0x00000000070075a7 */ /* 0x001064000800017f */
[----:B-1----:R-:W-:Y:S05]  /*143a0*/  @!P0 NANOSLEEP.SYNCS 0x989680 ;  /* 0x009896800000895d */ /* 0x002fea0003900000 */
[----:B------:R-:W1:Y:S02]  /*143b0*/  @!P0 SYNCS.PHASECHK.TRANS64 P0, [R7+URZ], R0 ;  /* 0x00000000070085a7 */ /* 0x000e64000800007f */
[----:B-1----:R-:W-:Y:S05]  /*143c0*/  @!P0 BRA `(.L_x_489) ;  /* 0xfffffffc00f08947 */ /* 0x002fea000383ffff */
[----:B------:R-:W-:Y:S05]  /*143d0*/  BRA `(.L_x_507) ;  /* 0xfffffff800047947 */ /* 0x000fea000383ffff */
.L_x_490:
[----:B0-----:R0:W1:Y:S02]  /*143e0*/  SYNCS.PHASECHK.TRANS64.TRYWAIT P0, [R7+URZ], R0 ;  /* 0x00000000070075a7 */ /* 0x001064000800017f */
[----:B-1----:R-:W-:Y:S05]  /*143f0*/  @!P0 NANOSLEEP.SYNCS 0x989680 ;  /* 0x009896800000895d */ /* 0x002fea0003900000 */
[----:B------:R-:W1:Y:S02]  /*14400*/  @!P0 SYNCS.PHASECHK.TRANS64 P0, [R7+URZ], R0 ;  /* 0x00000000070085a7 */ /* 0x000e64000800007f */
[----:B-1----:R-:W-:Y:S05]  /*14410*/  @!P0 BRA `(.L_x_490) ;  /* 0xfffffffc00f08947 */ /* 0x002fea000383ffff */
[----:B------:R-:W-:Y:S05]  /*14420*/  BRA `(.L_x_508) ;  /* 0xfffffff800147947 */ /* 0x000fea000383ffff */
.L_x_491:
[----:B0-----:R0:W1:Y:S02]  /*14430*/  SYNCS.PHASECHK.TRANS64.TRYWAIT P0, [R7+URZ], R0 ;  /* 0x00000000070075a7 */ /* 0x001064000800017f */
[----:B-1----:R-:W-:Y:S05]  /*14440*/  @!P0 NANOSLEEP.SYNCS 0x989680 ;  /* 0x009896800000895d */ /* 0x002fea0003900000 */
[----:B------:R-:W1:Y:S02]  /*14450*/  @!P0 SYNCS.PHASECHK.TRANS64 P0, [R7+URZ], R0 ;  /* 0x00000000070085a7 */ /* 0x000e64000800007f */
[----:B-1----:R-:W-:Y:S05]  /*14460*/  @!P0 BRA `(.L_x_491) ;  /* 0xfffffffc00f08947 */ /* 0x002fea000383ffff */
[----:B------:R-:W-:Y:S05]  /*14470*/  BRA `(.L_x_509) ;  /* 0xfffffff800247947 */ /* 0x000fea000383ffff */
.L_x_492:
[----:B0-----:R0:W1:Y:S02]  /*14480*/  SYNCS.PHASECHK.TRANS64.TRYWAIT P0, [R7+URZ], R0 ;  /* 0x00000000070075a7 */ /* 0x001064000800017f */
[----:B-1----:R-:W-:Y:S05]  /*14490*/  @!P0 NANOSLEEP.SYNCS 0x989680 ;  /* 0x009896800000895d */ /* 0x002fea0003900000 */
[----:B------:R-:W1:Y:S02]  /*144a0*/  @!P0 SYNCS.PHASECHK.TRANS64 P0, [R7+URZ], R0 ;  /* 0x00000000070085a7 */ /* 0x000e64000800007f */
[----:B-1----:R-:W-:Y:S05]  /*144b0*/  @!P0 BRA `(.L_x_492) ;  /* 0xfffffffc00f08947 */ /* 0x002fea000383ffff */
[----:B------:R-:W-:Y:S05]  /*144c0*/  BRA `(.L_x_510) ;  /* 0xfffffff800347947 */ /* 0x000fea000383ffff */
.L_x_493:
[----:B0-----:R0:W1:Y:S02]  /*144d0*/  SYNCS.PHASECHK.TRANS64.TRYWAIT P0, [R7+URZ], R0 ;  /* 0x00000000070075a7 */ /* 0x001064000800017f */
[----:B-1----:R-:W-:Y:S05]  /*144e0*/  @!P0 NANOSLEEP.SYNCS 0x989680 ;  /* 0x009896800000895d */ /* 0x002fea0003900000 */
[----:B------:R-:W1:Y:S02]  /*144f0*/  @!P0 SYNCS.PHASECHK.TRANS64 P0, [R7+URZ], R0 ;  /* 0x00000000070085a7 */ /* 0x000e64000800007f */
[----:B-1----:R-:W-:Y:S05]  /*14500*/  @!P0 BRA `(.L_x_493) ;  /* 0xfffffffc00f08947 */ /* 0x002fea000383ffff */
[----:B------:R-:W-:Y:S05]  /*14510*/  BRA `(.L_x_511) ;  /* 0xfffffff800447947 */ /* 0x000fea000383ffff */
.L_x_494:
[----:B0-----:R0:W1:Y:S02]  /*14520*/  SYNCS.PHASECHK.TRANS64.TRYWAIT P0, [R7+URZ], R0 ;  /* 0x00000000070075a7 */ /* 0x001064000800017f */
[----:B-1----:R-:W-:Y:S05]  /*14530*/  @!P0 NANOSLEEP.SYNCS 0x989680 ;  /* 0x009896800000895d */ /* 0x002fea0003900000 */
[----:B------:R-:W1:Y:S02]  /*14540*/  @!P0 SYNCS.PHASECHK.TRANS64 P0, [R7+URZ], R0 ;  /* 0x00000000070085a7 */ /* 0x000e64000800007f */
[----:B-1----:R-:W-:Y:S05]  /*14550*/  @!P0 BRA `(.L_x_494) ;  /* 0xfffffffc00f08947 */ /* 0x002fea000383ffff */
[----:B------:R-:W-:Y:S05]  /*14560*/  BRA `(.L_x_512) ;  /* 0xfffffff800547947 */ /* 0x000fea000383ffff */
.L_x_495:
[----:B0-----:R0:W1:Y:S02]  /*14570*/  SYNCS.PHASECHK.TRANS64.TRYWAIT P0, [R7+URZ], R0 ;  /* 0x00000000070075a7 */ /* 0x001064000800017f */
[----:B-1----:R-:W-:Y:S05]  /*14580*/  @!P0 NANOSLEEP.SYNCS 0x989680 ;  /* 0x009896800000895d */ /* 0x002fea0003900000 */
[----:B------:R-:W1:Y:S02]  /*14590*/  @!P0 SYNCS.PHASECHK.TRANS64 P0, [R7+URZ], R0 ;  /* 0x00000000070085a7 */ /* 0x000e64000800007f */
[----:B-1----:R-:W-:Y:S05]  /*145a0*/  @!P0 BRA `(.L_x_495) ;  /* 0xfffffffc00f08947 */ /* 0x002fea000383ffff */
[----:B------:R-:W-:Y:S05]  /*145b0*/  BRA `(.L_x_513) ;  /* 0xfffffff800647947 */ /* 0x000fea000383ffff */
.L_x_496:
[----:B0-----:R0:W1:Y:S02]  /*145c0*/  SYNCS.PHASECHK.TRANS64.TRYWAIT P0, [R7+URZ], R0 ;  /* 0x00000000070075a7 */ /* 0x001064000800017f */
[----:B-1----:R-:W-:Y:S05]  /*145d0*/  @!P0 NANOSLEEP.SYNCS 0x989680 ;  /* 0x009896800000895d */ /* 0x002fea0003900000 */
[----:B------:R-:W1:Y:S02]  /*145e0*/  @!P0 SYNCS.PHASECHK.TRANS64 P0, [R7+URZ], R0 ;  /* 0x00000000070085a7 */ /* 0x000e64000800007f */
[----:B-1----:R-:W-:Y:S05]  /*145f0*/  @!P0 BRA `(.L_x_496) ;  /* 0xfffffffc00f08947 */ /* 0x002fea000383ffff */
[----:B------:R-:W-:Y:S05]  /*14600*/  BRA `(.L_x_514) ;  /* 0xfffffff800747947 */ /* 0x000fea000383ffff */
.L_x_497:
[----:B0-----:R0:W1:Y:S02]  /*14610*/  SYNCS.PHASECHK.TRANS64.TRYWAIT P0, [R7+URZ], R0 ;  /* 0x00000000070075a7 */ /* 0x001064000800017f */
[----:B-1----:R-:W-:Y:S05]  /*14620*/  @!P0 NANOSLEEP.SYNCS 0x989680 ;  /* 0x009896800000895d */ /* 0x002fea0003900000 */
[----:B------:R-:W1:Y:S02]  /*14630*/  @!P0 SYNCS.PHASECHK.TRANS64 P0, [R7+URZ], R0 ;  /* 0x00000000070085a7 */ /* 0x000e64000800007f */
[----:B-1----:R-:W-:Y:S05]  /*14640*/  @!P0 BRA `(.L_x_497) ;  /* 0xfffffffc00f08947 */ /* 0x002fea000383ffff */
[----:B------:R-:W-:Y:S05]  /*14650*/  BRA `(.L_x_515) ;  /* 0xfffffff800847947 */ /* 0x000fea000383ffff */
.L_x_516:
[----:B------:R-:W-:-:S00]  /*14660*/  BRA `(.L_x_516) ;  /* 0xfffffffc00fc7947 */ /* 0x000fc0000383ffff */
[----:B------:R-:W-:-:S00]  /*14670*/  NOP ;  /* 0x0000000000007918 */ /* 0x000fc00000000000 */
        /* <DEDUP_REMOVED lines=8> */
.L_x_517:


//--------------------- .nv.global.init           --------------------------
	.section	.nv.global.init,"aw",@progbits
.nv.global.init:
	.type		$str$22,@object
	.size		$str$22,($str$23 - $str$22)
$str$22:
        /*0000*/ 	.byte	0x6b, 0x5f, 0x74, 0x69, 0x6c, 0x65, 0x5f, 0x63, 0x6f, 0x75, 0x6e, 0x74, 0x20, 0x3e, 0x3d, 0x20
        /*0010*/ 	.byte	0x31, 0x00
	.type		$str$23,@object
	.size		$str$23,(__unnamed_1 - $str$23)
$str$23:
        /*0012*/ 	.byte	0x2f, 0x74, 0x6d, 0x70, 0x2f, 0x63, 0x75, 0x74, 0x6c, 0x61, 0x73, 0x73, 0x5f, 0x73, 0x77, 0x65
        /*0022*/ 	.byte	0x65, 0x70, 0x5f, 0x73, 0x72, 0x63, 0x2f, 0x69, 0x6e, 0x63, 0x6c, 0x75, 0x64, 0x65, 0x2f, 0x63
        /*0032*/ 	.byte	0x75, 0x74, 0x6c, 0x61, 0x73, 0x73, 0x2f, 0x67, 0x65, 0x6d, 0x6d, 0x2f, 0x63, 0x6f, 0x6c, 0x6c
        /*0042*/ 	.byte	0x65, 0x63, 0x74, 0x69, 0x76, 0x65, 0x2f, 0x73, 0x6d, 0x39, 0x30, 0x5f, 0x6d, 0x6d, 0x61, 0x5f
        /*0052*/ 	.byte	0x74, 0x6d, 0x61, 0x5f, 0x67, 0x6d, 0x6d, 0x61, 0x5f, 0x73, 0x73, 0x5f, 0x77, 0x61, 0x72, 0x70
        /*0062*/ 	.byte	0x73, 0x70, 0x65, 0x63, 0x69, 0x61, 0x6c, 0x69, 0x7a, 0x65, 0x64, 0x2e, 0x68, 0x70, 0x70, 0x00
	.type		__unnamed_1,@object
	.size		__unnamed_1,(.L_0 - __unnamed_1)
__unnamed_1:
        /* <DEDUP_REMOVED lines=181> */
        /*0bc2*/ 	.byte	0x74, 0x69, 0x74, 0x79, 0x5d, 0x00
.L_0:


//--------------------- .nv.shared._ZN7cutlass13device_kernelINS_4gemm6kernel13GemmUniversalIN4cute5tupleIJiiiiEEENS1_10collective13CollectiveMmaINS1_34MainloopSm90TmaGmmaWarpSpecializedILi11ENS5_IJNS4_1CILi1EEESB_SB_EEENS1_35KernelTmaWarpSpecializedCooperativeEEENS5_IJNSA_ILi512EEENSA_ILi112EEENSA_ILi16EEEEEENS_10bfloat16_tENS5_IJlSB_lEEESJ_SK_NS4_8TiledMMAINS4_8MMA_AtomIJNS4_4SM904GMMA27MMA_64x16x16_F32BF16BF16_SSILNSO_5MajorE0ELSQ_0ELNSO_7ScaleInE1ELSR_1EEEEEENS4_6LayoutINS5_IJNSA_ILi2EEESB_SB_EEENS5_IJSB_NSA_ILi0EEESX_EEEEENS5_IJNS4_10UnderscoreES10_S10_EEEEENS4_13SM90_TMA_LOADENS4_14ComposedLayoutINS4_7SwizzleILi1ELi4ELi3EEENS4_18smem_ptr_flag_bitsILi16EEENSU_INS5_IJNSA_ILi8EEESH_EEENS5_IJSH_SB_EEEEEEEvNS4_8identityES13_S1D_vS1E_EENS_8epilogue10collective6detail29Sm90TmaWarpSpecializedAdapterINS1H_15DefaultEpilogueISJ_SK_SK_NS1G_6thread17LinearCombinationISJ_Li1EffLNS1L_9ScaleType4KindE0ELNS_15FloatRoundStyleE2ESJ_EENS1_15EpilogueDefaultEEEEEvvEEEEvNT_6ParamsE --------------------------
	.section	.nv.shared._ZN7cutlass13device_kernelINS_4gemm6kernel13GemmUniversalIN4cute5tupleIJiiiiEEENS1_10collective13CollectiveMmaINS1_34MainloopSm90TmaGmmaWarpSpecializedILi11ENS5_IJNS4_1CILi1EEESB_SB_EEENS1_35KernelTmaWarpSpecializedCooperativeEEENS5_IJNSA_ILi512EEENSA_ILi112EEENSA_ILi16EEEEEENS_10bfloat16_tENS5_IJlSB_lEEESJ_SK_NS4_8TiledMMAINS4_8MMA_AtomIJNS4_4SM904GMMA27MMA_64x16x16_F32BF16BF16_SSILNSO_5MajorE0ELSQ_0ELNSO_7ScaleInE1ELSR_1EEEEEENS4_6LayoutINS5_IJNSA_ILi2EEESB_SB_EEENS5_IJSB_NSA_ILi0EEESX_EEEEENS5_IJNS4_10UnderscoreES10_S10_EEEEENS4_13SM90_TMA_LOADENS4_14ComposedLayoutINS4_7SwizzleILi1ELi4ELi3EEENS4_18smem_ptr_flag_bitsILi16EEENSU_INS5_IJNSA_ILi8EEESH_EEENS5_IJSH_SB_EEEEEEEvNS4_8identityES13_S1D_vS1E_EENS_8epilogue10collective6detail29Sm90TmaWarpSpecializedAdapterINS1H_15DefaultEpilogueISJ_SK_SK_NS1G_6thread17LinearCombinationISJ_Li1EffLNS1L_9ScaleType4KindE0ELNS_15FloatRoundStyleE2ESJ_EENS1_15EpilogueDefaultEEEEEvvEEEEvNT_6ParamsE,"aw",@nobits
	.sectionflags	@""
	.align	16
	.zero		1024


//--------------------- .nv.shared.reserved.0     --------------------------
	.section	.nv.shared.reserved.0,"aw",@nobits
	.weak		__nv_reservedSMEM_offset_0_alias
	.size		__nv_reservedSMEM_offset_0_alias, 0, 0
	.other		__nv_reservedSMEM_offset_0_alias,@"STO_CUDA_RESERVED_SHARED STV_DEFAULT"
__nv_reservedSMEM_offset_0_alias:
	.zero		0


//--------------------- .nv.global                --------------------------
	.section	.nv.global,"aw",@nobits
.nv.global:
	.type		_ZN40_INTERNAL_19a4ec26_4_k_cu_f3112490_166964cute1_E,@object
	.size		_ZN40_INTERNAL_19a4ec26_4_k_cu_f3112490_166964cute1_E,(_ZN40_INTERNAL_19a4ec26_4_k_cu_f3112490_166964cuda3std3__45__cpo6cbeginE - _ZN40_INTERNAL_19a4ec26_4_k_cu_f3112490_166964cute1_E)
_ZN40_INTERNAL_19a4ec26_4_k_cu_f3112490_166964cute1_E:
	.zero		1
	.type		_ZN40_INTERNAL_19a4ec26_4_k_cu_f3112490_166964cuda3std3__45__cpo6cbeginE,@object
	.size		_ZN40_INTERNAL_19a4ec26_4_k_cu_f3112490_166964cuda3std3__45__cpo6cbeginE,(_ZN40_INTERNAL_19a4ec26_4_k_cu_f3112490_166964cuda3std3__48in_placeE - _ZN40_INTERNAL_19a4ec26_4_k_cu_f3112490_166964cuda3std3__45__cpo6cbeginE)
_ZN40_INTERNAL_19a4ec26_4_k_cu_f3112490_166964cuda3std3__45__cpo6cbeginE:
	.zero		1
	.type		_ZN40_INTERNAL_19a4ec26_4_k_cu_f3112490_166964cuda3std3__48in_placeE,@object
	.size		_ZN40_INTERNAL_19a4ec26_4_k_cu_f3112490_166964cuda3std3__48in_placeE,(_ZN40_INTERNAL_19a4ec26_4_k_cu_f3112490_166964cuda3std6ranges3__45__cpo9iter_moveE - _ZN40_INTERNAL_19a4ec26_4_k_cu_f3112490_166964cuda3std3__48in_placeE)
_ZN40_INTERNAL_19a4ec26_4_k_cu_f3112490_166964cuda3std3__48in_placeE:
	.zero		1
	.type		_ZN40_INTERNAL_19a4ec26_4_k_cu_f3112490_166964cuda3std6ranges3__45__cpo9iter_moveE,@object
	.size		_ZN40_INTERNAL_19a4ec26_4_k_cu_f3112490_166964cuda3std6ranges3__45__cpo9iter_moveE,(_ZN40_INTERNAL_19a4ec26_4_k_cu_f3112490_166964cuda3std3__45__cpo5beginE - _ZN40_INTERNAL_19a4ec26_4_k_cu_f3112490_166964cuda3std6ranges3__45__cpo9iter_moveE)
_ZN40_INTERNAL_19a4ec26_4_k_cu_f3112490_166964cuda3std6ranges3__45__cpo9iter_moveE:
	.zero		1
	.type		_ZN40_INTERNAL_19a4ec26_4_k_cu_f3112490_166964cuda3std3__45__cpo5beginE,@object
	.size		_ZN40_INTERNAL_19a4ec26_4_k_cu_f3112490_166964cuda3std3__45__cpo5beginE,(_ZN40_INTERNAL_19a4ec26_4_k_cu_f3112490_166964cuda3std3__442_GLOBAL__N__19a4ec26_4_k_cu_f3112490_166966ignoreE - _ZN40_INTERNAL_19a4ec26_4_k_cu_f3112490_166964cuda3std3__45__cpo5beginE)
_ZN40_INTERNAL_19a4ec26_4_k_cu_f3112490_166964cuda3std3__45__cpo5beginE:
	.zero		1
	.type		_ZN40_INTERNAL_19a4ec26_4_k_cu_f3112490_166964cuda3std3__442_GLOBAL__N__19a4ec26_4_k_cu_f3112490_166966ignoreE,@object
	.size		_ZN40_INTERNAL_19a4ec26_4_k_cu_f3112490_166964cuda3std3__442_GLOBAL__N__19a4ec26_4_k_cu_f3112490_166966ignoreE,(_ZN40_INTERNAL_19a4ec26_4_k_cu_f3112490_166964cute7productE - _ZN40_INTERNAL_19a4ec26_4_k_cu_f3112490_166964cuda3std3__442_GLOBAL__N__19a4ec26_4_k_cu_f3112490_166966ignoreE)
_ZN40_INTERNAL_19a4ec26_4_k_cu_f3112490_166964cuda3std3__442_GLOBAL__N__19a4ec26_4_k_cu_f3112490_166966ignoreE:
	.zero		1
	.type		_ZN40_INTERNAL_19a4ec26_4_k_cu_f3112490_166964cute7productE,@object
	.size		_ZN40_INTERNAL_19a4ec26_4_k_cu_f3112490_166964cute7productE,(_ZN40_INTERNAL_19a4ec26_4_k_cu_f3112490_166964cuda3std3__45__cpo3endE - _ZN40_INTERNAL_19a4ec26_4_k_cu_f3112490_166964cute7productE)
_ZN40_INTERNAL_19a4ec26_4_k_cu_f3112490_166964cute7productE:
	.zero		1
	.type		_ZN40_INTERNAL_19a4ec26_4_k_cu_f3112490_166964cuda3std3__45__cpo3endE,@object
	.size		_ZN40_INTERNAL_19a4ec26_4_k_cu_f3112490_166964cuda3std3__45__cpo3endE,(_ZN40_INTERNAL_19a4ec26_4_k_cu_f3112490_166964cuda3std3__419piecewise_constructE - _ZN40_INTERNAL_19a4ec26_4_k_cu_f3112490_166964cuda3std3__45__cpo3endE)
_ZN40_INTERNAL_19a4ec26_4_k_cu_f3112490_166964cuda3std3__45__cpo3endE:
	.zero		1
	.type		_ZN40_INTERNAL_19a4ec26_4_k_cu_f3112490_166964cuda3std3__419piecewise_constructE,@object
	.size		_ZN40_INTERNAL_19a4ec26_4_k_cu_f3112490_166964cuda3std3__419piecewise_constructE,(_ZN40_INTERNAL_19a4ec26_4_k_cu_f3112490_166964cuda3std3__45__cpo4cendE - _ZN40_INTERNAL_19a4ec26_4_k_cu_f3112490_166964cuda3std3__419piecewise_constructE)
_ZN40_INTERNAL_19a4ec26_4_k_cu_f3112490_166964cuda3std3__419piecewise_constructE:
	.zero		1
	.type		_ZN40_INTERNAL_19a4ec26_4_k_cu_f3112490_166964cuda3std3__45__cpo4cendE,@object
	.size		_ZN40_INTERNAL_19a4ec26_4_k_cu_f3112490_166964cuda3std3__45__cpo4cendE,(_ZN40_INTERNAL_19a4ec26_4_k_cu_f3112490_166964cuda3std6ranges3__45__cpo4swapE - _ZN40_INTERNAL_19a4ec26_4_k_cu_f3112490_166964cuda3std3__45__cpo4cendE)
_ZN40_INTERNAL_19a4ec26_4_k_cu_f3112490_166964cuda3std3__45__cpo4cendE:
	.zero		1
	.type		_ZN40_INTERNAL_19a4ec26_4_k_cu_f3112490_166964cuda3std6ranges3__45__cpo4swapE,@object
	.size		_ZN40_INTERNAL_19a4ec26_4_k_cu_f3112490_166964cuda3std6ranges3__45__cpo4swapE,(.L_8 - _ZN40_INTERNAL_19a4ec26_4_k_cu_f3112490_166964cuda3std6ranges3__45__cpo4swapE)
_ZN40_INTERNAL_19a4ec26_4_k_cu_f3112490_166964cuda3std6ranges3__45__cpo4swapE:
	.zero		1
.L_8:


//--------------------- .nv.constant0._ZN7cutlass13device_kernelINS_4gemm6kernel13GemmUniversalIN4cute5tupleIJiiiiEEENS1_10collective13CollectiveMmaINS1_34MainloopSm90TmaGmmaWarpSpecializedILi11ENS5_IJNS4_1CILi1EEESB_SB_EEENS1_35KernelTmaWarpSpecializedCooperativeEEENS5_IJNSA_ILi512EEENSA_ILi112EEENSA_ILi16EEEEEENS_10bfloat16_tENS5_IJlSB_lEEESJ_SK_NS4_8TiledMMAINS4_8MMA_AtomIJNS4_4SM904GMMA27MMA_64x16x16_F32BF16BF16_SSILNSO_5MajorE0ELSQ_0ELNSO_7ScaleInE1ELSR_1EEEEEENS4_6LayoutINS5_IJNSA_ILi2EEESB_SB_EEENS5_IJSB_NSA_ILi0EEESX_EEEEENS5_IJNS4_10UnderscoreES10_S10_EEEEENS4_13SM90_TMA_LOADENS4_14ComposedLayoutINS4_7SwizzleILi1ELi4ELi3EEENS4_18smem_ptr_flag_bitsILi16EEENSU_INS5_IJNSA_ILi8EEESH_EEENS5_IJSH_SB_EEEEEEEvNS4_8identityES13_S1D_vS1E_EENS_8epilogue10collective6detail29Sm90TmaWarpSpecializedAdapterINS1H_15DefaultEpilogueISJ_SK_SK_NS1G_6thread17LinearCombinationISJ_Li1EffLNS1L_9ScaleType4KindE0ELNS_15FloatRoundStyleE2ESJ_EENS1_15EpilogueDefaultEEEEEvvEEEEvNT_6ParamsE --------------------------
	.section	.nv.constant0._ZN7cutlass13device_kernelINS_4gemm6kernel13GemmUniversalIN4cute5tupleIJiiiiEEENS1_10collective13CollectiveMmaINS1_34MainloopSm90TmaGmmaWarpSpecializedILi11ENS5_IJNS4_1CILi1EEESB_SB_EEENS1_35KernelTmaWarpSpecializedCooperativeEEENS5_IJNSA_ILi512EEENSA_ILi112EEENSA_ILi16EEEEEENS_10bfloat16_tENS5_IJlSB_lEEESJ_SK_NS4_8TiledMMAINS4_8MMA_AtomIJNS4_4SM904GMMA27MMA_64x16x16_F32BF16BF16_SSILNSO_5MajorE0ELSQ_0ELNSO_7ScaleInE1ELSR_1EEEEEENS4_6LayoutINS5_IJNSA_ILi2EEESB_SB_EEENS5_IJSB_NSA_ILi0EEESX_EEEEENS5_IJNS4_10UnderscoreES10_S10_EEEEENS4_13SM90_TMA_LOADENS4_14ComposedLayoutINS4_7SwizzleILi1ELi4ELi3EEENS4_18smem_ptr_flag_bitsILi16EEENSU_INS5_IJNSA_ILi8EEESH_EEENS5_IJSH_SB_EEEEEEEvNS4_8identityES13_S1D_vS1E_EENS_8epilogue10collective6detail29Sm90TmaWarpSpecializedAdapterINS1H_15DefaultEpilogueISJ_SK_SK_NS1G_6thread17LinearCombinationISJ_Li1EffLNS1L_9ScaleType4KindE0ELNS_15FloatRoundStyleE2ESJ_EENS1_15EpilogueDefaultEEEEEvvEEEEvNT_6ParamsE,"a",@progbits
	.sectionflags	@""
	.align	4
.nv.constant0._ZN7cutlass13device_kernelINS_4gemm6kernel13GemmUniversalIN4cute5tupleIJiiiiEEENS1_10collective13CollectiveMmaINS1_34MainloopSm90TmaGmmaWarpSpecializedILi11ENS5_IJNS4_1CILi1EEESB_SB_EEENS1_35KernelTmaWarpSpecializedCooperativeEEENS5_IJNSA_ILi512EEENSA_ILi112EEENSA_ILi16EEEEEENS_10bfloat16_tENS5_IJlSB_lEEESJ_SK_NS4_8TiledMMAINS4_8MMA_AtomIJNS4_4SM904GMMA27MMA_64x16x16_F32BF16BF16_SSILNSO_5MajorE0ELSQ_0ELNSO_7ScaleInE1ELSR_1EEEEEENS4_6LayoutINS5_IJNSA_ILi2EEESB_SB_EEENS5_IJSB_NSA_ILi0EEESX_EEEEENS5_IJNS4_10UnderscoreES10_S10_EEEEENS4_13SM90_TMA_LOADENS4_14ComposedLayoutINS4_7SwizzleILi1ELi4ELi3EEENS4_18smem_ptr_flag_bitsILi16EEENSU_INS5_IJNSA_ILi8EEESH_EEENS5_IJSH_SB_EEEEEEEvNS4_8identityES13_S1D_vS1E_EENS_8epilogue10collective6detail29Sm90TmaWarpSpecializedAdapterINS1H_15DefaultEpilogueISJ_SK_SK_NS1G_6thread17LinearCombinationISJ_Li1EffLNS1L_9ScaleType4KindE0ELNS_15FloatRoundStyleE2ESJ_EENS1_15EpilogueDefaultEEEEEvvEEEEvNT_6ParamsE:
	.zero		1664


//--------------------- SYMBOLS --------------------------

	.type		.nv.reservedSmem.offset0,@object
	.size		.nv.reservedSmem.offset0,0x4
	.type		__assertfail,@function
